	.headerflags	@"EF_CUDA_TEXMODE_UNIFIED EF_CUDA_64BIT_ADDRESS EF_CUDA_ACCELERATORS EF_CUDA_SM90 EF_CUDA_VIRTUAL_SM(EF_CUDA_SM90)"
	.elftype	@"ET_EXEC"


//--------------------- .nv.info                  --------------------------
	.section	.nv.info,"",@"SHT_CUDA_INFO"
	.align	4


	//----- nvinfo : EIATTR_REGCOUNT
	.align		4
        /*0000*/ 	.byte	0x04, 0x2f
        /*0002*/ 	.short	(.L_3 - .L_2)
	.align		4
.L_2:
        /*0004*/ 	.word	index@(triton_poi_fused_cat_2)
        /*0008*/ 	.word	0x00000019


	//----- nvinfo : EIATTR_MIN_STACK_SIZE
	.align		4
.L_3:
        /*000c*/ 	.byte	0x04, 0x12
        /*000e*/ 	.short	(.L_5 - .L_4)
	.align		4
.L_4:
        /*0010*/ 	.word	index@(triton_poi_fused_cat_2)
        /*0014*/ 	.word	0x00000020


	//----- nvinfo : EIATTR_FRAME_SIZE
	.align		4
.L_5:
        /*0018*/ 	.byte	0x04, 0x11
        /*001a*/ 	.short	(.L_7 - .L_6)
	.align		4
.L_6:
        /*001c*/ 	.word	index@(triton_poi_fused_cat_2)
        /*0020*/ 	.word	0x00000020


	//----- nvinfo : EIATTR_MIN_STACK_SIZE
	.align		4
.L_7:
        /*0024*/ 	.byte	0x04, 0x12
        /*0026*/ 	.short	(.L_9 - .L_8)
	.align		4
.L_8:
        /*0028*/ 	.word	index@(triton_poi_fused_cat_2)
        /*002c*/ 	.word	0x00000020
.L_9:


//--------------------- .nv.info.triton_poi_fused_cat_2 --------------------------
	.section	.nv.info.triton_poi_fused_cat_2,"",@"SHT_CUDA_INFO"
	.sectionflags	@""
	.align	4


	//----- nvinfo : EIATTR_CUDA_API_VERSION
	.align		4
        /*0000*/ 	.byte	0x04, 0x37
        /*0002*/ 	.short	(.L_11 - .L_10)
.L_10:
        /*0004*/ 	.word	0x0000007c


	//----- nvinfo : EIATTR_KPARAM_INFO
	.align		4
.L_11:
        /*0008*/ 	.byte	0x04, 0x17
        /*000a*/ 	.short	(.L_13 - .L_12)
.L_12:
        /*000c*/ 	.word	0x00000000
        /*0010*/ 	.short	0x0003
        /*0012*/ 	.short	0x0018
        /*0014*/ 	.byte	0x00, 0xf0, 0x11, 0x00


	//----- nvinfo : EIATTR_KPARAM_INFO
	.align		4
.L_13:
        /*0018*/ 	.byte	0x04, 0x17
        /*001a*/ 	.short	(.L_15 - .L_14)
.L_14:
        /*001c*/ 	.word	0x00000000
        /*0020*/ 	.short	0x0002
        /*0022*/ 	.short	0x0010
        /*0024*/ 	.byte	0x00, 0xf4, 0x21, 0x00


	//----- nvinfo : EIATTR_KPARAM_INFO
	.align		4
.L_15:
        /*0028*/ 	.byte	0x04, 0x17
        /*002a*/ 	.short	(.L_17 - .L_16)
.L_16:
        /*002c*/ 	.word	0x00000000
        /*0030*/ 	.short	0x0001
        /*0032*/ 	.short	0x0008
        /*0034*/ 	.byte	0x00, 0xf4, 0x21, 0x00


	//----- nvinfo : EIATTR_KPARAM_INFO
	.align		4
.L_17:
        /*0038*/ 	.byte	0x04, 0x17
        /*003a*/ 	.short	(.L_19 - .L_18)
.L_18:
        /*003c*/ 	.word	0x00000000
        /*0040*/ 	.short	0x0000
        /*0042*/ 	.short	0x0000
        /*0044*/ 	.byte	0x00, 0xf4, 0x21, 0x00


	//----- nvinfo : EIATTR_SPARSE_MMA_MASK
	.align		4
.L_19:
        /*0048*/ 	.byte	0x03, 0x50
        /*004a*/ 	.short	0x0000


	//----- nvinfo : EIATTR_MAXREG_COUNT
	.align		4
        /*004c*/ 	.byte	0x03, 0x1b
        /*004e*/ 	.short	0x00ff


	//----- nvinfo : EIATTR_EXIT_INSTR_OFFSETS
	.align		4
        /*0050*/ 	.byte	0x04, 0x1c
        /*0052*/ 	.short	(.L_21 - .L_20)


	//   ....[0]....
.L_20:
        /*0054*/ 	.word	0x00002a80


	//----- nvinfo : EIATTR_REQNTID
	.align		4
.L_21:
        /*0058*/ 	.byte	0x04, 0x10
        /*005a*/ 	.short	(.L_23 - .L_22)
.L_22:
        /*005c*/ 	.word	0x00000080
        /*0060*/ 	.word	0x00000001
        /*0064*/ 	.word	0x00000001


	//----- nvinfo : EIATTR_CRS_STACK_SIZE
	.align		4
.L_23:
        /*0068*/ 	.byte	0x04, 0x1e
        /*006a*/ 	.short	(.L_25 - .L_24)
.L_24:
        /*006c*/ 	.word	0x00000000


	//----- nvinfo : EIATTR_CBANK_PARAM_SIZE
	.align		4
.L_25:
        /*0070*/ 	.byte	0x03, 0x19
        /*0072*/ 	.short	0x001c


	//----- nvinfo : EIATTR_PARAM_CBANK
	.align		4
        /*0074*/ 	.byte	0x04, 0x0a
        /*0076*/ 	.short	(.L_27 - .L_26)
	.align		4
.L_26:
        /*0078*/ 	.word	index@(.nv.constant0.triton_poi_fused_cat_2)
        /*007c*/ 	.short	0x0210
        /*007e*/ 	.short	0x001c


	//----- nvinfo : EIATTR_SW_WAR
	.align		4
.L_27:
        /*0080*/ 	.byte	0x04, 0x36
        /*0082*/ 	.short	(.L_29 - .L_28)
.L_28:
        /*0084*/ 	.word	0x00000008
.L_29:


//--------------------- .nv.callgraph             --------------------------
	.section	.nv.callgraph,"",@"SHT_CUDA_CALLGRAPH"
	.align	4
	.sectionentsize	8
	.align		4
        /*0000*/ 	.word	0x00000000
	.align		4
        /*0004*/ 	.word	0xffffffff
	.align		4
        /*0008*/ 	.word	0x00000000
	.align		4
        /*000c*/ 	.word	0xfffffffe
	.align		4
        /*0010*/ 	.word	0x00000000
	.align		4
        /*0014*/ 	.word	0xfffffffd
	.align		4
        /*0018*/ 	.word	0x00000000
	.align		4
        /*001c*/ 	.word	0xfffffffc


//--------------------- .nv.constant4             --------------------------
	.section	.nv.constant4,"a",@progbits
	.align	8
	.align		8
.nv.constant4:
        /*0000*/ 	.dword	_$_str
	.align		8
        /*0008*/ 	.dword	__cudart_i2opi_f


//--------------------- .text.triton_poi_fused_cat_2 --------------------------
	.section	.text.triton_poi_fused_cat_2,"ax",@progbits
	.align	128
        .global         triton_poi_fused_cat_2
        .type           triton_poi_fused_cat_2,@function
        .size           triton_poi_fused_cat_2,(.L_x_23 - triton_poi_fused_cat_2)
        .other          triton_poi_fused_cat_2,@"STO_CUDA_ENTRY STV_DEFAULT"
triton_poi_fused_cat_2:
.text.triton_poi_fused_cat_2:
[----:B------:R-:W0:Y:S01]  /*0000*/  LDC R1, c[0x0][0x28] ;  /* 0x00000a00ff017b82 */ /* 0x000e220000000800 */
[----:B------:R-:W1:Y:S01]  /*0010*/  S2R R0, SR_TID.X ;  /* 0x0000000000007919 */ /* 0x000e620000002100 */
[----:B------:R-:W-:Y:S01]  /*0020*/  IMAD.MOV.U32 R8, RZ, RZ, RZ ;  /* 0x000000ffff087224 */ /* 0x000fe200078e00ff */
[----:B------:R-:W-:Y:S01]  /*0030*/  ULDC.64 UR4, c[0x0][0x208] ;  /* 0x0000820000047ab9 */ /* 0x000fe20000000a00 */
[----:B0-----:R-:W-:Y:S01]  /*0040*/  VIADD R1, R1, 0xffffffe0 ;  /* 0xffffffe001017836 */ /* 0x001fe20000000000 */
[----:B------:R-:W0:Y:S01]  /*0050*/  S2R R7, SR_CTAID.X ;  /* 0x0000000000077919 */ /* 0x000e220000002500 */
[----:B-1----:R-:W-:-:S05]  /*0060*/  IMAD.SHL.U32 R0, R0, 0x2, RZ ;  /* 0x0000000200007824 */ /* 0x002fca00078e00ff */
[----:B------:R-:W-:-:S05]  /*0070*/  LOP3.LUT R0, R0, 0xfe, RZ, 0xc0, !PT ;  /* 0x000000fe00007812 */ /* 0x000fca00078ec0ff */
[----:B0-----:R-:W-:Y:S01]  /*0080*/  IMAD R9, R7, 0x100, R0 ;  /* 0x0000010007097824 */ /* 0x001fe200078e0200 */
[----:B------:R-:W-:-:S03]  /*0090*/  SHF.R.S32.HI R7, RZ, 0x17, R7 ;  /* 0x00000017ff077819 */ /* 0x000fc60000011407 */
[----:B------:R-:W-:Y:S01]  /*00a0*/  VIADD R12, R9, 0x1 ;  /* 0x00000001090c7836 */ /* 0x000fe20000000000 */
[----:B------:R-:W-:-:S04]  /*00b0*/  SHF.R.S32.HI R0, RZ, 0x1f, R9 ;  /* 0x0000001fff007819 */ /* 0x000fc80000011409 */
[----:B------:R-:W-:-:S04]  /*00c0*/  LEA.HI R0, R0, R9, RZ, 0x8 ;  /* 0x0000000900007211 */ /* 0x000fc800078f40ff */
[----:B------:R-:W-:Y:S02]  /*00d0*/  LOP3.LUT R2, R0, 0xffffff00, RZ, 0xc0, !PT ;  /* 0xffffff0000027812 */ /* 0x000fe400078ec0ff */
[----:B------:R-:W-:-:S03]  /*00e0*/  SHF.R.S32.HI R11, RZ, 0x8, R0 ;  /* 0x00000008ff0b7819 */ /* 0x000fc60000011400 */
[----:B------:R-:W-:Y:S02]  /*00f0*/  IMAD.IADD R13, R9, 0x1, -R2 ;  /* 0x00000001090d7824 */ /* 0x000fe400078e0a02 */
[----:B------:R-:W-:-:S03]  /*0100*/  IMAD.SHL.U32 R11, R11, 0x80, RZ ;  /* 0x000000800b0b7824 */ /* 0x000fc600078e00ff */
[--C-:B------:R-:W-:Y:S02]  /*0110*/  SHF.R.S32.HI R2, RZ, 0x1, R13.reuse ;  /* 0x00000001ff027819 */ /* 0x100fe4000001140d */
[----:B------:R-:W-:Y:S02]  /*0120*/  SHF.R.U32.HI R4, RZ, 0x1, R13 ;  /* 0x00000001ff047819 */ /* 0x000fe4000001160d */
[----:B------:R-:W-:Y:S02]  /*0130*/  SGXT R2, R2, 0x8 ;  /* 0x000000080202781a */ /* 0x000fe40000000200 */
[----:B------:R-:W-:Y:S02]  /*0140*/  ISETP.GE.AND P0, PT, R13, 0x80, PT ;  /* 0x000000800d00780c */ /* 0x000fe40003f06270 */
[----:B------:R-:W-:-:S04]  /*0150*/  LOP3.LUT R2, R2, 0xffff, RZ, 0xc0, !PT ;  /* 0x0000ffff02027812 */ /* 0x000fc800078ec0ff */
[----:B------:R-:W-:-:S04]  /*0160*/  SHF.R.U32.HI R2, RZ, 0x9, R2 ;  /* 0x00000009ff027819 */ /* 0x000fc80000011602 */
[----:B------:R-:W-:-:S05]  /*0170*/  LOP3.LUT R3, R2, 0x3f, RZ, 0xc0, !PT ;  /* 0x0000003f02037812 */ /* 0x000fca00078ec0ff */
[----:B------:R-:W-:-:S05]  /*0180*/  IMAD.IADD R3, R4, 0x1, R3 ;  /* 0x0000000104037824 */ /* 0x000fca00078e0203 */
[----:B------:R-:W-:-:S05]  /*0190*/  LOP3.LUT R3, R3, 0xc0, RZ, 0xc0, !PT ;  /* 0x000000c003037812 */ /* 0x000fca00078ec0ff */
[----:B------:R-:W-:Y:S02]  /*01a0*/  IMAD.MOV R5, RZ, RZ, -R3 ;  /* 0x000000ffff057224 */ /* 0x000fe400078e0a03 */
[----:B------:R-:W0:Y:S03]  /*01b0*/  LDC.64 R2, c[0x0][0x210] ;  /* 0x00008400ff027b82 */ /* 0x000e260000000a00 */
[----:B------:R-:W-:-:S05]  /*01c0*/  PRMT R5, R5, 0x7710, RZ ;  /* 0x0000771005057816 */ /* 0x000fca00000000ff */
[----:B------:R-:W-:Y:S01]  /*01d0*/  IMAD.IADD R4, R4, 0x1, R5 ;  /* 0x0000000104047824 */ /* 0x000fe200078e0205 */
[----:B------:R-:W-:-:S04]  /*01e0*/  SGXT R5, R7, 0x1 ;  /* 0x000000010705781a */ /* 0x000fc80000000200 */
[----:B------:R-:W-:Y:S02]  /*01f0*/  LEA.HI R5, R5, R12, RZ, 0x8 ;  /* 0x0000000c05057211 */ /* 0x000fe400078f40ff */
[----:B------:R-:W-:Y:S02]  /*0200*/  PRMT R14, R4, 0x8880, RZ ;  /* 0x00008880040e7816 */ /* 0x000fe400000000ff */
[----:B------:R-:W-:-:S03]  /*0210*/  LOP3.LUT R5, R5, 0xffffff00, RZ, 0xc0, !PT ;  /* 0xffffff0005057812 */ /* 0x000fc600078ec0ff */
[----:B------:R-:W-:Y:S02]  /*0220*/  IMAD.SHL.U32 R14, R14, 0x2, RZ ;  /* 0x000000020e0e7824 */ /* 0x000fe400078e00ff */
[----:B------:R-:W-:Y:S02]  /*0230*/  IMAD.IADD R12, R12, 0x1, -R5 ;  /* 0x000000010c0c7824 */ /* 0x000fe400078e0a05 */
[----:B------:R-:W-:-:S03]  /*0240*/  IMAD.IADD R5, R14, 0x1, R11 ;  /* 0x000000010e057824 */ /* 0x000fc600078e020b */
[----:B------:R-:W-:Y:S01]  /*0250*/  LOP3.LUT R7, R12, 0xffff, RZ, 0xc0, !PT ;  /* 0x0000ffff0c077812 */ /* 0x000fe200078ec0ff */
[----:B0-----:R-:W-:-:S03]  /*0260*/  IMAD.WIDE R2, R5, 0x4, R2 ;  /* 0x0000000405027825 */ /* 0x001fc600078e0202 */
[----:B------:R-:W-:Y:S02]  /*0270*/  LEA.HI R0, R7, R12, RZ, 0x11 ;  /* 0x0000000c07007211 */ /* 0x000fe400078f88ff */
[----:B------:R-:W2:Y:S01]  /*0280*/  @!P0 LDG.E.EL R8, desc[UR4][R2.64] ;  /* 0x0000000402088981 */ /* 0x000ea2000c2e1900 */
[----:B------:R-:W-:Y:S01]  /*0290*/  IMAD.MOV.U32 R15, RZ, RZ, RZ ;  /* 0x000000ffff0f7224 */ /* 0x000fe200078e00ff */
[----:B------:R-:W-:-:S05]  /*02a0*/  LOP3.LUT R0, R0, 0xfffe, RZ, 0xc0, !PT ;  /* 0x0000fffe00007812 */ /* 0x000fca00078ec0ff */
[----:B------:R-:W-:-:S05]  /*02b0*/  IMAD.MOV R0, RZ, RZ, -R0 ;  /* 0x000000ffff007224 */ /* 0x000fca00078e0a00 */
[----:B------:R-:W-:-:S05]  /*02c0*/  PRMT R5, R0, 0x7710, RZ ;  /* 0x0000771000057816 */ /* 0x000fca00000000ff */
[----:B------:R-:W-:-:S05]  /*02d0*/  IMAD.IADD R0, R12, 0x1, R5 ;  /* 0x000000010c007824 */ /* 0x000fca00078e0205 */
[----:B------:R-:W-:-:S04]  /*02e0*/  PRMT R10, R0, 0x9910, RZ ;  /* 0x00009910000a7816 */ /* 0x000fc800000000ff */
[----:B------:R-:W-:-:S13]  /*02f0*/  ISETP.LT.AND P1, PT, R10, 0x1, !P0 ;  /* 0x000000010a00780c */ /* 0x000fda0004721270 */
[----:B------:R0:W3:Y:S01]  /*0300*/  @P1 LDG.E.EL R15, desc[UR4][R2.64] ;  /* 0x00000004020f1981 */ /* 0x0000e2000c2e1900 */
[----:B------:R-:W-:Y:S01]  /*0310*/  ISETP.GE.AND P3, PT, R10, 0x1, PT ;  /* 0x000000010a00780c */ /* 0x000fe20003f66270 */
[----:B------:R-:W-:Y:S03]  /*0320*/  BSSY B0, `(.L_x_0) ;  /* 0x0000049000007945 */ /* 0x000fe60003800000 */
[----:B0-----:R-:W-:Y:S02]  /*0330*/  P2R R2, PR, RZ, 0x8 ;  /* 0x00000008ff027803 */ /* 0x001fe40000000000 */
[----:B--2---:R-:W-:-:S05]  /*0340*/  SEL R8, R8, RZ, !P0 ;  /* 0x000000ff08087207 */ /* 0x004fca0004000000 */
[C---:B------:R-:W-:Y:S01]  /*0350*/  FMUL R0, R8.reuse, 0.63661974668502807617 ;  /* 0x3f22f98308007820 */ /* 0x040fe20000400000 */
[----:B------:R-:W-:-:S05]  /*0360*/  FADD.FTZ R7, |R8|, -RZ ;  /* 0x800000ff08077221 */ /* 0x000fca0000010200 */
[----:B------:R-:W0:Y:S01]  /*0370*/  F2I.FTZ.NTZ R0, R0 ;  /* 0x0000000000007305 */ /* 0x000e220000213100 */
[----:B------:R-:W-:Y:S02]  /*0380*/  FSETP.GE.AND P2, PT, R7, 105615, PT ;  /* 0x47ce47800700780b */ /* 0x000fe40003f46000 */
[----:B0-----:R-:W-:-:S05]  /*0390*/  I2FP.F32.S32 R5, R0 ;  /* 0x0000000000057245 */ /* 0x001fca0000201400 */
[----:B------:R-:W-:-:S04]  /*03a0*/  FFMA.FTZ R4, R5, -1.5707962512969970703, R8 ;  /* 0xbfc90fda05047823 */ /* 0x000fc80000010008 */
[----:B------:R-:W-:-:S04]  /*03b0*/  FFMA.FTZ R4, R5, -7.5497894158615963534e-08, R4 ;  /* 0xb3a2216805047823 */ /* 0x000fc80000010004 */
[----:B------:R-:W-:Y:S01]  /*03c0*/  FFMA.FTZ R6, R5, -5.3903029534742383927e-15, R4 ;  /* 0xa7c234c505067823 */ /* 0x000fe20000010004 */
[----:B---3--:R-:W-:Y:S01]  /*03d0*/  SEL R15, R15, RZ, P1 ;  /* 0x000000ff0f0f7207 */ /* 0x008fe20000800000 */
[----:B------:R-:W-:Y:S06]  /*03e0*/  @!P2 BRA `(.L_x_1) ;  /* 0x0000000000f0a947 */ /* 0x000fec0003800000 */
[----:B------:R-:W-:-:S13]  /*03f0*/  FSETP.NEU.AND P2, PT, R7, +INF , PT ;  /* 0x7f8000000700780b */ /* 0x000fda0003f4d000 */
[----:B------:R-:W-:Y:S01]  /*0400*/  @!P2 FMUL.FTZ R6, RZ, R8 ;  /* 0x00000008ff06a220 */ /* 0x000fe20000410000 */
[----:B------:R-:W-:Y:S01]  /*0410*/  @!P2 IMAD.MOV.U32 R0, RZ, RZ, RZ ;  /* 0x000000ffff00a224 */ /* 0x000fe200078e00ff */
[----:B------:R-:W-:Y:S06]  /*0420*/  @!P2 BRA `(.L_x_1) ;  /* 0x0000000000e0a947 */ /* 0x000fec0003800000 */
[----:B------:R-:W-:Y:S01]  /*0430*/  SHF.R.U32.HI R19, RZ, 0x17, R8 ;  /* 0x00000017ff137819 */ /* 0x000fe20000011608 */
[----:B------:R-:W-:Y:S01]  /*0440*/  IMAD.SHL.U32 R3, R8, 0x100, RZ ;  /* 0x0000010008037824 */ /* 0x000fe200078e00ff */
[----:B------:R-:W-:Y:S01]  /*0450*/  ULDC.64 UR6, c[0x4][0x8] ;  /* 0x0100020000067ab9 */ /* 0x000fe20000000a00 */
[----:B------:R-:W-:Y:S01]  /*0460*/  IMAD.MOV.U32 R0, RZ, RZ, RZ ;  /* 0x000000ffff007224 */ /* 0x000fe200078e00ff */
[----:B------:R-:W-:Y:S01]  /*0470*/  LOP3.LUT R2, R19, 0xe0, RZ, 0xc0, !PT ;  /* 0x000000e013027812 */ /* 0x000fe200078ec0ff */
[----:B------:R-:W-:Y:S01]  /*0480*/  IMAD.MOV.U32 R5, RZ, RZ, RZ ;  /* 0x000000ffff057224 */ /* 0x000fe200078e00ff */
[----:B------:R-:W-:Y:S01]  /*0490*/  LOP3.LUT R3, R3, 0x80000000, RZ, 0xfc, !PT ;  /* 0x8000000003037812 */ /* 0x000fe200078efcff */
[----:B------:R-:W-:Y:S02]  /*04a0*/  IMAD.MOV.U32 R18, RZ, RZ, RZ ;  /* 0x000000ffff127224 */ /* 0x000fe400078e00ff */
[----:B------:R-:W-:Y:S02]  /*04b0*/  VIADD R4, R2, 0xffffff80 ;  /* 0xffffff8002047836 */ /* 0x000fe40000000000 */
[----:B------:R-:W-:-:S03]  /*04c0*/  IMAD.MOV.U32 R2, RZ, RZ, R1 ;  /* 0x000000ffff027224 */ /* 0x000fc600078e0001 */
[----:B------:R-:W-:-:S07]  /*04d0*/  SHF.R.U32.HI R4, RZ, 0x5, R4 ;  /* 0x00000005ff047819 */ /* 0x000fce0000011604 */
.L_x_2:
[----:B------:R-:W-:-:S04]  /*04e0*/  IADD3 R6, P2, R5, UR6, RZ ;  /* 0x0000000605067c10 */ /* 0x000fc8000ff5e0ff */
[----:B------:R-:W-:-:S05]  /*04f0*/  IADD3.X R7, R18, UR7, RZ, P2, !PT ;  /* 0x0000000712077c10 */ /* 0x000fca00097fe4ff */
[----:B------:R0:W2:Y:S01]  /*0500*/  LDG.E.CONSTANT R17, desc[UR4][R6.64] ;  /* 0x0000000406117981 */ /* 0x0000a2000c1e9900 */
[----:B------:R-:W-:-:S04]  /*0510*/  IADD3 R5, P3, R5, 0x4, RZ ;  /* 0x0000000405057810 */ /* 0x000fc80007f7e0ff */
[----:B------:R-:W-:Y:S01]  /*0520*/  ISETP.NE.U32.AND P2, PT, R5, 0x18, PT ;  /* 0x000000180500780c */ /* 0x000fe20003f45070 */
[----:B------:R-:W-:Y:S02]  /*0530*/  IMAD.X R18, RZ, RZ, R18, P3 ;  /* 0x000000ffff127224 */ /* 0x000fe400018e0612 */
[----:B0-----:R-:W-:-:S03]  /*0540*/  IMAD.MOV.U32 R6, RZ, RZ, R0 ;  /* 0x000000ffff067224 */ /* 0x001fc600078e0000 */
[----:B------:R-:W-:Y:S01]  /*0550*/  ISETP.NE.AND.EX P2, PT, R18, RZ, PT, P2 ;  /* 0x000000ff1200720c */ /* 0x000fe20003f45320 */
[----:B------:R-:W-:Y:S02]  /*0560*/  IMAD.MOV.U32 R7, RZ, RZ, RZ ;  /* 0x000000ffff077224 */ /* 0x000fe400078e00ff */
[----:B--2---:R-:W-:-:S05]  /*0570*/  IMAD.WIDE.U32 R16, R3, R17, R6 ;  /* 0x0000001103107225 */ /* 0x004fca00078e0006 */
[----:B------:R0:W-:Y:S01]  /*0580*/  STL [R2], R16 ;  /* 0x0000001002007387 */ /* 0x0001e20000100800 */
[----:B------:R-:W-:Y:S01]  /*0590*/  MOV R0, R17 ;  /* 0x0000001100007202 */ /* 0x000fe20000000f00 */
[----:B0-----:R-:W-:-:S03]  /*05a0*/  VIADD R2, R2, 0x4 ;  /* 0x0000000402027836 */ /* 0x001fc60000000000 */
[----:B------:R-:W-:Y:S05]  /*05b0*/  @P2 BRA `(.L_x_2) ;  /* 0xfffffffc00c82947 */ /* 0x000fea000383ffff */
[----:B------:R-:W-:Y:S01]  /*05c0*/  LOP3.LUT P2, R6, R19, 0x1f, RZ, 0xc0, !PT ;  /* 0x0000001f13067812 */ /* 0x000fe2000784c0ff */
[----:B------:R-:W-:Y:S01]  /*05d0*/  IMAD R16, R4, -0x4, R1 ;  /* 0xfffffffc04107824 */ /* 0x000fe200078e0201 */
[----:B------:R0:W-:Y:S04]  /*05e0*/  STL [R1+0x18], R0 ;  /* 0x0000180001007387 */ /* 0x0001e80000100800 */
[----:B------:R-:W2:Y:S04]  /*05f0*/  LDL R2, [R16+0x18] ;  /* 0x0000180010027983 */ /* 0x000ea80000100800 */
[----:B------:R-:W3:Y:S04]  /*0600*/  LDL R3, [R16+0x14] ;  /* 0x0000140010037983 */ /* 0x000ee80000100800 */
[----:B------:R-:W4:Y:S01]  /*0610*/  @P2 LDL R7, [R16+0x10] ;  /* 0x0000100010072983 */ /* 0x000f220000100800 */
[----:B------:R-:W-:Y:S01]  /*0620*/  @P2 IADD3 R4, -R6, 0x20, RZ ;  /* 0x0000002006042810 */ /* 0x000fe20007ffe1ff */
[----:B------:R-:W-:Y:S01]  /*0630*/  UMOV UR6, 0x54442d19 ;  /* 0x54442d1900067882 */ /* 0x000fe20000000000 */
[----:B------:R-:W-:Y:S01]  /*0640*/  UMOV UR7, 0x3bf921fb ;  /* 0x3bf921fb00077882 */ /* 0x000fe20000000000 */
[----:B--2---:R-:W-:-:S02]  /*0650*/  @P2 SHF.L.U32 R5, R2, R6, RZ ;  /* 0x0000000602052219 */ /* 0x004fc400000006ff */
[----:B---3--:R-:W-:Y:S02]  /*0660*/  @P2 SHF.L.U32 R6, R3, R6, RZ ;  /* 0x0000000603062219 */ /* 0x008fe400000006ff */
[-C--:B----4-:R-:W-:Y:S02]  /*0670*/  @P2 SHF.R.U32.HI R7, RZ, R4.reuse, R7 ;  /* 0x00000004ff072219 */ /* 0x090fe40000011607 */
[----:B------:R-:W-:-:S03]  /*0680*/  @P2 SHF.R.U32.HI R4, RZ, R4, R3 ;  /* 0x00000004ff042219 */ /* 0x000fc60000011603 */
[----:B------:R-:W-:Y:S02]  /*0690*/  @P2 IMAD.IADD R3, R6, 0x1, R7 ;  /* 0x0000000106032824 */ /* 0x000fe400078e0207 */
[----:B------:R-:W-:-:S05]  /*06a0*/  @P2 IMAD.IADD R2, R5, 0x1, R4 ;  /* 0x0000000105022824 */ /* 0x000fca00078e0204 */
[C---:B------:R-:W-:Y:S01]  /*06b0*/  SHF.L.W.U32.HI R17, R3.reuse, 0x2, R2 ;  /* 0x0000000203117819 */ /* 0x040fe20000010e02 */
[----:B------:R-:W-:-:S03]  /*06c0*/  IMAD.SHL.U32 R3, R3, 0x4, RZ ;  /* 0x0000000403037824 */ /* 0x000fc600078e00ff */
[----:B0-----:R-:W-:-:S04]  /*06d0*/  SHF.R.S32.HI R0, RZ, 0x1f, R17 ;  /* 0x0000001fff007819 */ /* 0x001fc80000011411 */
[C---:B------:R-:W-:Y:S02]  /*06e0*/  LOP3.LUT R6, R0.reuse, R3, RZ, 0x3c, !PT ;  /* 0x0000000300067212 */ /* 0x040fe400078e3cff */
[----:B------:R-:W-:-:S04]  /*06f0*/  LOP3.LUT R7, R0, R17, RZ, 0x3c, !PT ;  /* 0x0000001100077212 */ /* 0x000fc800078e3cff */
[----:B------:R-:W0:Y:S01]  /*0700*/  I2F.F64.S64 R4, R6 ;  /* 0x0000000600047312 */ /* 0x000e220000301c00 */
[----:B------:R-:W-:Y:S02]  /*0710*/  ISETP.GE.AND P2, PT, R8, RZ, PT ;  /* 0x000000ff0800720c */ /* 0x000fe40003f46270 */
[----:B------:R-:W-:Y:S01]  /*0720*/  SHF.R.U32.HI R0, RZ, 0x1e, R2 ;  /* 0x0000001eff007819 */ /* 0x000fe20000011602 */
[----:B0-----:R-:W-:-:S03]  /*0730*/  DMUL R4, R4, UR6 ;  /* 0x0000000604047c28 */ /* 0x001fc60008000000 */
[C---:B------:R-:W-:Y:S02]  /*0740*/  LEA.HI R0, R17.reuse, R0, RZ, 0x1 ;  /* 0x0000000011007211 */ /* 0x040fe400078f08ff */
[----:B------:R-:W-:-:S05]  /*0750*/  LOP3.LUT R8, R17, R8, RZ, 0x3c, !PT ;  /* 0x0000000811087212 */ /* 0x000fca00078e3cff */
[----:B------:R-:W0:Y:S01]  /*0760*/  F2F.F32.F64 R4, R4 ;  /* 0x0000000400047310 */ /* 0x000e220000301000 */
[----:B------:R-:W-:Y:S01]  /*0770*/  ISETP.GE.AND P3, PT, R8, RZ, PT ;  /* 0x000000ff0800720c */ /* 0x000fe20003f66270 */
[----:B------:R-:W-:-:S04]  /*0780*/  IMAD.MOV R2, RZ, RZ, -R0 ;  /* 0x000000ffff027224 */ /* 0x000fc800078e0a00 */
[----:B------:R-:W-:Y:S01]  /*0790*/  @!P2 IMAD.MOV.U32 R0, RZ, RZ, R2 ;  /* 0x000000ffff00a224 */ /* 0x000fe200078e0002 */
[----:B0-----:R-:W-:-:S07]  /*07a0*/  FSEL R6, -R4, R4, !P3 ;  /* 0x0000000404067208 */ /* 0x001fce0005800100 */
.L_x_1:
[----:B------:R-:W-:Y:S05]  /*07b0*/  BSYNC B0 ;  /* 0x0000000000007941 */ /* 0x000fea0003800000 */
.L_x_0:
[----:B------:R-:W-:Y:S01]  /*07c0*/  LOP3.LUT R2, R0, 0x1, RZ, 0xc0, !PT ;  /* 0x0000000100027812 */ /* 0x000fe200078ec0ff */
[----:B------:R-:W-:Y:S01]  /*07d0*/  FMUL.FTZ R16, R6, R6 ;  /* 0x0000000606107220 */ /* 0x000fe20000410000 */
[----:B------:R-:W-:Y:S01]  /*07e0*/  LOP3.LUT P3, RZ, R0, 0x2, RZ, 0xc0, !PT ;  /* 0x0000000200ff7812 */ /* 0x000fe2000786c0ff */
[----:B------:R-:W-:Y:S01]  /*07f0*/  IMAD.MOV.U32 R3, RZ, RZ, -0x46b2bead ;  /* 0xb94d4153ff037424 */ /* 0x000fe200078e00ff */
[----:B------:R-:W-:Y:S01]  /*0800*/  ISETP.NE.U32.AND P2, PT, R2, 0x1, PT ;  /* 0x000000010200780c */ /* 0x000fe20003f45070 */
[C---:B------:R-:W-:Y:S01]  /*0810*/  FMUL R2, R15.reuse, 0.63661974668502807617 ;  /* 0x3f22f9830f027820 */ /* 0x040fe20000400000 */
[----:B------:R-:W-:Y:S01]  /*0820*/  IMAD.MOV.U32 R4, RZ, RZ, 0x3c0885e4 ;  /* 0x3c0885e4ff047424 */ /* 0x000fe200078e00ff */
[----:B------:R-:W-:Y:S01]  /*0830*/  BSSY B0, `(.L_x_3) ;  /* 0x0000050000007945 */ /* 0x000fe20003800000 */
[----:B------:R-:W-:Y:S01]  /*0840*/  FSEL R0, R6, 1, P2 ;  /* 0x3f80000006007808 */ /* 0x000fe20001000000 */
[----:B------:R-:W-:Y:S02]  /*0850*/  FADD.FTZ R6, |R15|, -RZ ;  /* 0x800000ff0f067221 */ /* 0x000fe40000010200 */
[----:B------:R-:W0:Y:S02]  /*0860*/  F2I.FTZ.NTZ R2, R2 ;  /* 0x0000000200027305 */ /* 0x000e240000213100 */
[----:B------:R-:W-:-:S04]  /*0870*/  FFMA.FTZ R7, R16, R0, RZ ;  /* 0x0000000010077223 */ /* 0x000fc800000100ff */
[----:B------:R-:W-:Y:S02]  /*0880*/  @!P2 IMAD.MOV.U32 R5, RZ, RZ, 0x37cbac00 ;  /* 0x37cbac00ff05a424 */ /* 0x000fe400078e00ff */
[----:B------:R-:W-:Y:S02]  /*0890*/  @!P2 IMAD.MOV.U32 R4, RZ, RZ, 0x3d2aaabb ;  /* 0x3d2aaabbff04a424 */ /* 0x000fe400078e00ff */
[----:B------:R-:W-:Y:S01]  /*08a0*/  @!P2 FFMA.FTZ R3, R16, R5, -0.0013887860113754868507 ;  /* 0xbab607ed1003a423 */ /* 0x000fe20000010005 */
[----:B------:R-:W-:Y:S02]  /*08b0*/  IMAD.MOV.U32 R5, RZ, RZ, -0x41d55558 ;  /* 0xbe2aaaa8ff057424 */ /* 0x000fe400078e00ff */
[----:B------:R-:W-:Y:S01]  /*08c0*/  @!P2 IMAD.MOV.U32 R5, RZ, RZ, -0x41000001 ;  /* 0xbeffffffff05a424 */ /* 0x000fe200078e00ff */
[----:B------:R-:W-:Y:S01]  /*08d0*/  FSETP.GE.AND P2, PT, R6, 105615, PT ;  /* 0x47ce47800600780b */ /* 0x000fe20003f46000 */
[----:B------:R-:W-:Y:S01]  /*08e0*/  FFMA.FTZ R4, R16, R3, R4 ;  /* 0x0000000310047223 */ /* 0x000fe20000010004 */
[----:B0-----:R-:W-:-:S03]  /*08f0*/  I2FP.F32.S32 R8, R2 ;  /* 0x0000000200087245 */ /* 0x001fc60000201400 */
[----:B------:R-:W-:Y:S02]  /*0900*/  FFMA.FTZ R5, R16, R4, R5 ;  /* 0x0000000410057223 */ /* 0x000fe40000010005 */
[C---:B------:R-:W-:Y:S02]  /*0910*/  FFMA.FTZ R3, R8.reuse, -1.5707962512969970703, R15 ;  /* 0xbfc90fda08037823 */ /* 0x040fe4000001000f */
[----:B------:R-:W-:Y:S02]  /*0920*/  FFMA.FTZ R0, R7, R5, R0 ;  /* 0x0000000507007223 */ /* 0x000fe40000010000 */
[----:B------:R-:W-:Y:S02]  /*0930*/  FFMA.FTZ R3, R8, -7.5497894158615963534e-08, R3 ;  /* 0xb3a2216808037823 */ /* 0x000fe40000010003 */
[----:B------:R-:W-:Y:S02]  /*0940*/  @P3 FFMA.FTZ R0, R0, -1, RZ ;  /* 0xbf80000000003823 */ /* 0x000fe400000100ff */
[----:B------:R-:W-:Y:S01]  /*0950*/  FFMA.FTZ R3, R8, -5.3903029534742383927e-15, R3 ;  /* 0xa7c234c508037823 */ /* 0x000fe20000010003 */
        /* <DEDUP_REMOVED lines=16> */
.L_x_5:
        /* <DEDUP_REMOVED lines=31> */
[----:B------:R-:W-:-:S04]  /*0c50*/  SHF.R.S32.HI R5, RZ, 0x1f, R8 ;  /* 0x0000001fff057819 */ /* 0x000fc80000011408 */
[C---:B------:R-:W-:Y:S02]  /*0c60*/  LOP3.LUT R6, R5.reuse, R4, RZ, 0x3c, !PT ;  /* 0x0000000405067212 */ /* 0x040fe400078e3cff */
[----:B------:R-:W-:-:S04]  /*0c70*/  LOP3.LUT R7, R5, R8, RZ, 0x3c, !PT ;  /* 0x0000000805077212 */ /* 0x000fc800078e3cff */
[----:B------:R-:W1:Y:S01]  /*0c80*/  I2F.F64.S64 R4, R6 ;  /* 0x0000000600047312 */ /* 0x000e620000301c00 */
[----:B------:R-:W-:Y:S02]  /*0c90*/  ISETP.GE.AND P2, PT, R15, RZ, PT ;  /* 0x000000ff0f00720c */ /* 0x000fe40003f46270 */
[----:B0-----:R-:W-:Y:S01]  /*0ca0*/  SHF.R.U32.HI R2, RZ, 0x1e, R3 ;  /* 0x0000001eff027819 */ /* 0x001fe20000011603 */
[----:B-1----:R-:W-:-:S03]  /*0cb0*/  DMUL R4, R4, UR6 ;  /* 0x0000000604047c28 */ /* 0x002fc60008000000 */
[C---:B------:R-:W-:Y:S02]  /*0cc0*/  LEA.HI R2, R8.reuse, R2, RZ, 0x1 ;  /* 0x0000000208027211 */ /* 0x040fe400078f08ff */
[----:B------:R-:W-:-:S05]  /*0cd0*/  LOP3.LUT R15, R8, R15, RZ, 0x3c, !PT ;  /* 0x0000000f080f7212 */ /* 0x000fca00078e3cff */
[----:B------:R-:W0:Y:S01]  /*0ce0*/  F2F.F32.F64 R4, R4 ;  /* 0x0000000400047310 */ /* 0x000e220000301000 */
[----:B------:R-:W-:Y:S01]  /*0cf0*/  IMAD.MOV R3, RZ, RZ, -R2 ;  /* 0x000000ffff037224 */ /* 0x000fe200078e0a02 */
[----:B------:R-:W-:-:S03]  /*0d00*/  ISETP.GE.AND P3, PT, R15, RZ, PT ;  /* 0x000000ff0f00720c */ /* 0x000fc60003f66270 */
[----:B------:R-:W-:Y:S01]  /*0d10*/  @!P2 IMAD.MOV.U32 R2, RZ, RZ, R3 ;  /* 0x000000ffff02a224 */ /* 0x000fe200078e0003 */
[----:B0-----:R-:W-:-:S09]  /*0d20*/  FSEL R3, -R4, R4, !P3 ;  /* 0x0000000404037208 */ /* 0x001fd20005800100 */
.L_x_4:
[----:B------:R-:W-:Y:S05]  /*0d30*/  BSYNC B0 ;  /* 0x0000000000007941 */ /* 0x000fea0003800000 */
.L_x_3:
[----:B------:R-:W-:Y:S01]  /*0d40*/  SHF.R.S32.HI R15, RZ, 0x1f, R11 ;  /* 0x0000001fff0f7819 */ /* 0x000fe2000001140b */
[----:B------:R-:W-:Y:S01]  /*0d50*/  ULDC.64 UR6, c[0x0][0x210] ;  /* 0x0000840000067ab9 */ /* 0x000fe20000000a00 */
[----:B------:R-:W-:Y:S01]  /*0d60*/  IADD3 R5, P3, R14, R11, RZ ;  /* 0x0000000b0e057210 */ /* 0x000fe20007f7e0ff */
[----:B------:R-:W-:Y:S01]  /*0d70*/  IMAD.MOV.U32 R16, RZ, RZ, RZ ;  /* 0x000000ffff107224 */ /* 0x000fe200078e00ff */
[----:B------:R-:W-:Y:S02]  /*0d80*/  ISETP.GT.AND P2, PT, R10, RZ, !P0 ;  /* 0x000000ff0a00720c */ /* 0x000fe40004744270 */
[----:B------:R-:W-:Y:S02]  /*0d90*/  LEA.HI.X.SX32 R14, R14, R15, 0x1, P3 ;  /* 0x0000000f0e0e7211 */ /* 0x000fe400018f0eff */
[----:B------:R-:W-:-:S04]  /*0da0*/  LEA R4, P3, R5, UR6, 0x2 ;  /* 0x0000000605047c11 */ /* 0x000fc8000f8610ff */
[----:B------:R-:W-:-:S05]  /*0db0*/  LEA.HI.X R5, R5, UR7, R14, 0x2, P3 ;  /* 0x0000000705057c11 */ /* 0x000fca00098f140e */
[----:B------:R0:W2:Y:S01]  /*0dc0*/  @P2 LDG.E.EL R16, desc[UR4][R4.64+0x4] ;  /* 0x0000040404102981 */ /* 0x0000a2000c2e1900 */
[C---:B------:R-:W-:Y:S01]  /*0dd0*/  LOP3.LUT R6, R2.reuse, 0x1, RZ, 0xc0, !PT ;  /* 0x0000000102067812 */ /* 0x040fe200078ec0ff */
[C---:B------:R-:W-:Y:S01]  /*0de0*/  FMUL.FTZ R17, R3.reuse, R3 ;  /* 0x0000000303117220 */ /* 0x040fe20000410000 */
[----:B------:R-:W-:Y:S01]  /*0df0*/  IMAD.MOV.U32 R7, RZ, RZ, 0x3c0885e4 ;  /* 0x3c0885e4ff077424 */ /* 0x000fe200078e00ff */
[----:B------:R-:W-:Y:S02]  /*0e00*/  LOP3.LUT P4, RZ, R2, 0x2, RZ, 0xc0, !PT ;  /* 0x0000000202ff7812 */ /* 0x000fe4000788c0ff */
[----:B------:R-:W-:Y:S01]  /*0e10*/  ISETP.NE.U32.AND P3, PT, R6, 0x1, PT ;  /* 0x000000010600780c */ /* 0x000fe20003f65070 */
[----:B------:R-:W-:Y:S02]  /*0e20*/  IMAD.MOV.U32 R6, RZ, RZ, -0x46b2bead ;  /* 0xb94d4153ff067424 */ /* 0x000fe400078e00ff */
[----:B0-----:R-:W-:Y:S01]  /*0e30*/  FADD.FTZ R4, RZ, -RZ ;  /* 0x800000ffff047221 */ /* 0x001fe20000010000 */
[----:B------:R-:W-:-:S09]  /*0e40*/  FSEL R2, R3, 1, P3 ;  /* 0x3f80000003027808 */ /* 0x000fd20001800000 */
[----:B------:R-:W-:Y:S02]  /*0e50*/  @!P3 IMAD.MOV.U32 R8, RZ, RZ, 0x37cbac00 ;  /* 0x37cbac00ff08b424 */ /* 0x000fe400078e00ff */
[----:B------:R-:W-:Y:S02]  /*0e60*/  @!P3 IMAD.MOV.U32 R7, RZ, RZ, 0x3d2aaabb ;  /* 0x3d2aaabbff07b424 */ /* 0x000fe400078e00ff */
[C---:B------:R-:W-:Y:S01]  /*0e70*/  @!P3 FFMA.FTZ R6, R17.reuse, R8, -0.0013887860113754868507 ;  /* 0xbab607ed1106b423 */ /* 0x040fe20000010008 */
[----:B------:R-:W-:Y:S02]  /*0e80*/  IMAD.MOV.U32 R8, RZ, RZ, -0x41d55558 ;  /* 0xbe2aaaa8ff087424 */ /* 0x000fe400078e00ff */
[----:B------:R-:W-:Y:S01]  /*0e90*/  @!P3 IMAD.MOV.U32 R8, RZ, RZ, -0x41000001 ;  /* 0xbeffffffff08b424 */ /* 0x000fe200078e00ff */
[----:B------:R-:W-:Y:S01]  /*0ea0*/  FSETP.NEU.AND P3, PT, R4, +INF , PT ;  /* 0x7f8000000400780b */ /* 0x000fe20003f6d000 */
[----:B------:R-:W-:-:S03]  /*0eb0*/  FFMA.FTZ R7, R17, R6, R7 ;  /* 0x0000000611077223 */ /* 0x000fc60000010007 */
[----:B------:R-:W-:Y:S01]  /*0ec0*/  FSETP.LTU.OR P3, PT, R4, 105615, !P3 ;  /* 0x47ce47800400780b */ /* 0x000fe20005f69400 */
[C---:B------:R-:W-:Y:S01]  /*0ed0*/  FFMA.FTZ R7, R17.reuse, R7, R8 ;  /* 0x0000000711077223 */ /* 0x040fe20000010008 */
[----:B------:R-:W-:-:S04]  /*0ee0*/  FFMA.FTZ R17, R17, R2, RZ ;  /* 0x0000000211117223 */ /* 0x000fc800000100ff */
[----:B------:R-:W-:-:S04]  /*0ef0*/  FFMA.FTZ R2, R17, R7, R2 ;  /* 0x0000000711027223 */ /* 0x000fc80000010002 */
[----:B------:R-:W-:Y:S01]  /*0f00*/  @P4 FFMA.FTZ R2, R2, -1, RZ ;  /* 0xbf80000002024823 */ /* 0x000fe200000100ff */
[----:B--2---:R-:W-:Y:S02]  /*0f10*/  SEL R16, R16, RZ, P2 ;  /* 0x000000ff10107207 */ /* 0x004fe40001000000 */
[----:B------:R-:W-:Y:S05]  /*0f20*/  @P3 BRA `(.L_x_6) ;  /* 0x00000000004c3947 */ /* 0x000fea0003800000 */
[----:B------:R-:W-:Y:S01]  /*0f30*/  IMAD.MOV.U32 R4, RZ, RZ, RZ ;  /* 0x000000ffff047224 */ /* 0x000fe200078e00ff */
[----:B------:R-:W-:Y:S01]  /*0f40*/  ULDC.64 UR6, c[0x4][0x8] ;  /* 0x0100020000067ab9 */ /* 0x000fe20000000a00 */
[----:B------:R-:W-:Y:S02]  /*0f50*/  IMAD.MOV.U32 R8, RZ, RZ, RZ ;  /* 0x000000ffff087224 */ /* 0x000fe400078e00ff */
[----:B------:R-:W-:Y:S02]  /*0f60*/  IMAD.MOV.U32 R14, RZ, RZ, RZ ;  /* 0x000000ffff0e7224 */ /* 0x000fe400078e00ff */
[----:B------:R-:W-:-:S07]  /*0f70*/  IMAD.MOV.U32 R3, RZ, RZ, R1 ;  /* 0x000000ffff037224 */ /* 0x000fce00078e0001 */
.L_x_7:
[----:B------:R-:W-:-:S04]  /*0f80*/  IADD3 R18, P4, R8, UR6, RZ ;  /* 0x0000000608127c10 */ /* 0x000fc8000ff9e0ff */
[----:B------:R-:W-:-:S05]  /*0f90*/  IADD3.X R19, R14, UR7, RZ, P4, !PT ;  /* 0x000000070e137c10 */ /* 0x000fca000a7fe4ff */
[----:B------:R-:W2:Y:S01]  /*0fa0*/  LDG.E.CONSTANT R7, desc[UR4][R18.64] ;  /* 0x0000000412077981 */ /* 0x000ea2000c1e9900 */
[----:B------:R-:W-:Y:S01]  /*0fb0*/  IADD3 R8, P5, R8, 0x4, RZ ;  /* 0x0000000408087810 */ /* 0x000fe20007fbe0ff */
[----:B------:R-:W-:-:S03]  /*0fc0*/  IMAD.MOV.U32 R5, RZ, RZ, RZ ;  /* 0x000000ffff057224 */ /* 0x000fc600078e00ff */
[----:B------:R-:W-:Y:S01]  /*0fd0*/  ISETP.NE.U32.AND P4, PT, R8, 0x18, PT ;  /* 0x000000180800780c */ /* 0x000fe20003f85070 */
[----:B------:R-:W-:-:S05]  /*0fe0*/  IMAD.X R14, RZ, RZ, R14, P5 ;  /* 0x000000ffff0e7224 */ /* 0x000fca00028e060e */
[----:B------:R-:W-:Y:S01]  /*0ff0*/  ISETP.NE.AND.EX P4, PT, R14, RZ, PT, P4 ;  /* 0x000000ff0e00720c */ /* 0x000fe20003f85340 */
[----:B--2---:R-:W-:-:S04]  /*1000*/  IMAD.WIDE.U32 R6, R7, -0x80000000, R4 ;  /* 0x8000000007067825 */ /* 0x004fc800078e0004 */
[----:B------:R-:W-:Y:S01]  /*1010*/  IMAD.MOV.U32 R4, RZ, RZ, R7 ;  /* 0x000000ffff047224 */ /* 0x000fe200078e0007 */
[----:B------:R0:W-:Y:S02]  /*1020*/  STL [R3], R6 ;  /* 0x0000000603007387 */ /* 0x0001e40000100800 */
[----:B0-----:R-:W-:-:S05]  /*1030*/  VIADD R3, R3, 0x4 ;  /* 0x0000000403037836 */ /* 0x001fca0000000000 */
[----:B------:R-:W-:Y:S05]  /*1040*/  @P4 BRA `(.L_x_7) ;  /* 0xfffffffc00cc4947 */ /* 0x000fea000383ffff */
[----:B------:R0:W-:Y:S02]  /*1050*/  STL [R1+0x18], R4 ;  /* 0x0000180401007387 */ /* 0x0001e40000100800 */
.L_x_6:
[C---:B------:R-:W-:Y:S01]  /*1060*/  FMUL R3, R16.reuse, 0.63661974668502807617 ;  /* 0x3f22f98310037820 */ /* 0x040fe20000400000 */
[----:B------:R-:W-:Y:S01]  /*1070*/  FADD.FTZ R7, |R16|, -RZ ;  /* 0x800000ff10077221 */ /* 0x000fe20000010200 */
[----:B------:R-:W-:Y:S04]  /*1080*/  BSSY B0, `(.L_x_8) ;  /* 0x0000043000007945 */ /* 0x000fe80003800000 */
[----:B------:R-:W1:Y:S01]  /*1090*/  F2I.FTZ.NTZ R3, R3 ;  /* 0x0000000300037305 */ /* 0x000e620000213100 */
[----:B------:R-:W-:Y:S02]  /*10a0*/  FSETP.GE.AND P4, PT, R7, 105615, PT ;  /* 0x47ce47800700780b */ /* 0x000fe40003f86000 */
[----:B-1----:R-:W-:-:S05]  /*10b0*/  I2FP.F32.S32 R5, R3 ;  /* 0x0000000300057245 */ /* 0x002fca0000201400 */
[----:B0-----:R-:W-:-:S04]  /*10c0*/  FFMA.FTZ R4, R5, -1.5707962512969970703, R16 ;  /* 0xbfc90fda05047823 */ /* 0x001fc80000010010 */
[----:B------:R-:W-:-:S04]  /*10d0*/  FFMA.FTZ R4, R5, -7.5497894158615963534e-08, R4 ;  /* 0xb3a2216805047823 */ /* 0x000fc80000010004 */
[----:B------:R-:W-:Y:S01]  /*10e0*/  FFMA.FTZ R6, R5, -5.3903029534742383927e-15, R4 ;  /* 0xa7c234c505067823 */ /* 0x000fe20000010004 */
[----:B------:R-:W-:Y:S06]  /*10f0*/  @!P4 BRA `(.L_x_9) ;  /* 0x0000000000ecc947 */ /* 0x000fec0003800000 */
[----:B------:R-:W-:-:S13]  /*1100*/  FSETP.NEU.AND P4, PT, R7, +INF , PT ;  /* 0x7f8000000700780b */ /* 0x000fda0003f8d000 */
[----:B------:R-:W-:Y:S01]  /*1110*/  @!P4 FMUL.FTZ R6, RZ, R16 ;  /* 0x00000010ff06c220 */ /* 0x000fe20000410000 */
[----:B------:R-:W-:Y:S01]  /*1120*/  @!P4 IMAD.MOV.U32 R3, RZ, RZ, RZ ;  /* 0x000000ffff03c224 */ /* 0x000fe200078e00ff */
[----:B------:R-:W-:Y:S06]  /*1130*/  @!P4 BRA `(.L_x_9) ;  /* 0x0000000000dcc947 */ /* 0x000fec0003800000 */
[----:B------:R-:W-:Y:S01]  /*1140*/  SHF.R.U32.HI R14, RZ, 0x17, R16 ;  /* 0x00000017ff0e7819 */ /* 0x000fe20000011610 */
[----:B------:R-:W-:Y:S01]  /*1150*/  IMAD.MOV.U32 R4, RZ, RZ, RZ ;  /* 0x000000ffff047224 */ /* 0x000fe200078e00ff */
[----:B------:R-:W-:Y:S01]  /*1160*/  SHF.L.U32 R5, R16, 0x8, RZ ;  /* 0x0000000810057819 */ /* 0x000fe200000006ff */
[----:B------:R-:W-:Y:S01]  /*1170*/  IMAD.MOV.U32 R7, RZ, RZ, RZ ;  /* 0x000000ffff077224 */ /* 0x000fe200078e00ff */
[----:B------:R-:W-:Y:S01]  /*1180*/  LOP3.LUT R3, R14, 0xe0, RZ, 0xc0, !PT ;  /* 0x000000e00e037812 */ /* 0x000fe200078ec0ff */
[----:B------:R-:W-:Y:S01]  /*1190*/  IMAD.MOV.U32 R8, RZ, RZ, RZ ;  /* 0x000000ffff087224 */ /* 0x000fe200078e00ff */
[----:B------:R-:W-:Y:S01]  /*11a0*/  LOP3.LUT R17, R5, 0x80000000, RZ, 0xfc, !PT ;  /* 0x8000000005117812 */ /* 0x000fe200078efcff */
[----:B------:R-:W-:Y:S02]  /*11b0*/  ULDC.64 UR6, c[0x4][0x8] ;  /* 0x0100020000067ab9 */ /* 0x000fe40000000a00 */
[----:B------:R-:W-:Y:S02]  /*11c0*/  VIADD R6, R3, 0xffffff80 ;  /* 0xffffff8003067836 */ /* 0x000fe40000000000 */
[----:B------:R-:W-:-:S03]  /*11d0*/  IMAD.MOV.U32 R3, RZ, RZ, R1 ;  /* 0x000000ffff037224 */ /* 0x000fc600078e0001 */
[----:B------:R-:W-:-:S07]  /*11e0*/  SHF.R.U32.HI R6, RZ, 0x5, R6 ;  /* 0x00000005ff067819 */ /* 0x000fce0000011606 */
.L_x_10:
[----:B------:R-:W-:-:S04]  /*11f0*/  IADD3 R18, P4, R7, UR6, RZ ;  /* 0x0000000607127c10 */ /* 0x000fc8000ff9e0ff */
[----:B------:R-:W-:-:S06]  /*1200*/  IADD3.X R19, R8, UR7, RZ, P4, !PT ;  /* 0x0000000708137c10 */ /* 0x000fcc000a7fe4ff */
[----:B------:R-:W2:Y:S01]  /*1210*/  LDG.E.CONSTANT R19, desc[UR4][R18.64] ;  /* 0x0000000412137981 */ /* 0x000ea2000c1e9900 */
[----:B------:R-:W-:Y:S01]  /*1220*/  IADD3 R7, P5, R7, 0x4, RZ ;  /* 0x0000000407077810 */ /* 0x000fe20007fbe0ff */
[----:B------:R-:W-:-:S03]  /*1230*/  IMAD.MOV.U32 R5, RZ, RZ, RZ ;  /* 0x000000ffff057224 */ /* 0x000fc600078e00ff */
[----:B------:R-:W-:Y:S01]  /*1240*/  ISETP.NE.U32.AND P4, PT, R7, 0x18, PT ;  /* 0x000000180700780c */ /* 0x000fe20003f85070 */
[----:B------:R-:W-:-:S05]  /*1250*/  IMAD.X R8, RZ, RZ, R8, P5 ;  /* 0x000000ffff087224 */ /* 0x000fca00028e0608 */
[----:B------:R-:W-:Y:S01]  /*1260*/  ISETP.NE.AND.EX P4, PT, R8, RZ, PT, P4 ;  /* 0x000000ff0800720c */ /* 0x000fe20003f85340 */
[----:B--2---:R-:W-:-:S04]  /*1270*/  IMAD.WIDE.U32 R20, R17, R19, R4 ;  /* 0x0000001311147225 */ /* 0x004fc800078e0004 */
[----:B------:R-:W-:Y:S01]  /*1280*/  IMAD.MOV.U32 R4, RZ, RZ, R21 ;  /* 0x000000ffff047224 */ /* 0x000fe200078e0015 */
[----:B------:R0:W-:Y:S02]  /*1290*/  STL [R3], R20 ;  /* 0x0000001403007387 */ /* 0x0001e40000100800 */
[----:B0-----:R-:W-:-:S05]  /*12a0*/  VIADD R3, R3, 0x4 ;  /* 0x0000000403037836 */ /* 0x001fca0000000000 */
        /* <DEDUP_REMOVED lines=10> */
[----:B---3--:R-:W-:-:S02]  /*1350*/  @P4 SHF.L.U32 R7, R3, R18, RZ ;  /* 0x0000001203074219 */ /* 0x008fc400000006ff */
[-C--:B----4-:R-:W-:Y:S02]  /*1360*/  @P4 SHF.R.U32.HI R14, RZ, R5.reuse, R8 ;  /* 0x00000005ff0e4219 */ /* 0x090fe40000011608 */
[----:B--2---:R-:W-:Y:S02]  /*1370*/  @P4 SHF.R.U32.HI R8, RZ, R5, R6 ;  /* 0x00000005ff084219 */ /* 0x004fe40000011606 */
[----:B------:R-:W-:-:S03]  /*1380*/  @P4 SHF.L.U32 R5, R6, R18, RZ ;  /* 0x0000001206054219 */ /* 0x000fc600000006ff */
[----:B------:R-:W-:Y:S02]  /*1390*/  @P4 IMAD.IADD R3, R7, 0x1, R8 ;  /* 0x0000000107034824 */ /* 0x000fe400078e0208 */
[----:B------:R-:W-:-:S05]  /*13a0*/  @P4 IMAD.IADD R6, R5, 0x1, R14 ;  /* 0x0000000105064824 */ /* 0x000fca00078e020e */
[C---:B------:R-:W-:Y:S01]  /*13b0*/  SHF.L.W.U32.HI R8, R6.reuse, 0x2, R3 ;  /* 0x0000000206087819 */ /* 0x040fe20000010e03 */
[----:B------:R-:W-:-:S03]  /*13c0*/  IMAD.SHL.U32 R6, R6, 0x4, RZ ;  /* 0x0000000406067824 */ /* 0x000fc600078e00ff */
[----:B------:R-:W-:-:S04]  /*13d0*/  SHF.R.S32.HI R5, RZ, 0x1f, R8 ;  /* 0x0000001fff057819 */ /* 0x000fc80000011408 */
[C---:B------:R-:W-:Y:S02]  /*13e0*/  LOP3.LUT R6, R5.reuse, R6, RZ, 0x3c, !PT ;  /* 0x0000000605067212 */ /* 0x040fe400078e3cff */
[----:B------:R-:W-:-:S04]  /*13f0*/  LOP3.LUT R7, R5, R8, RZ, 0x3c, !PT ;  /* 0x0000000805077212 */ /* 0x000fc800078e3cff */
[----:B0-----:R-:W0:Y:S01]  /*1400*/  I2F.F64.S64 R4, R6 ;  /* 0x0000000600047312 */ /* 0x001e220000301c00 */
        /* <DEDUP_REMOVED lines=10> */
.L_x_9:
[----:B------:R-:W-:Y:S05]  /*14b0*/  BSYNC B0 ;  /* 0x0000000000007941 */ /* 0x000fea0003800000 */
.L_x_8:
[----:B------:R-:W-:Y:S01]  /*14c0*/  VIADD R4, R13, 0xffffff80 ;  /* 0xffffff800d047836 */ /* 0x000fe20000000000 */
[----:B------:R-:W-:Y:S01]  /*14d0*/  LOP3.LUT R14, R3, 0x1, RZ, 0xc0, !PT ;  /* 0x00000001030e7812 */ /* 0x000fe200078ec0ff */
[----:B------:R-:W-:Y:S01]  /*14e0*/  IMAD.MOV.U32 R19, RZ, RZ, RZ ;  /* 0x000000ffff137224 */ /* 0x000fe200078e00ff */
[----:B------:R-:W-:Y:S01]  /*14f0*/  ISETP.GT.AND P4, PT, R13, 0x7f, PT ;  /* 0x0000007f0d00780c */ /* 0x000fe20003f84270 */
[----:B------:R-:W-:Y:S01]  /*1500*/  FMUL.FTZ R17, R6, R6 ;  /* 0x0000000606117220 */ /* 0x000fe20000410000 */
[--C-:B------:R-:W-:Y:S02]  /*1510*/  SHF.R.S32.HI R7, RZ, 0x1, R4.reuse ;  /* 0x00000001ff077819 */ /* 0x100fe40000011404 */
[----:B------:R-:W-:Y:S02]  /*1520*/  SHF.R.S32.HI R8, RZ, 0x1f, R4 ;  /* 0x0000001fff087819 */ /* 0x000fe40000011404 */
[----:B------:R-:W0:Y:S01]  /*1530*/  LDC.64 R4, c[0x0][0x218] ;  /* 0x00008600ff047b82 */ /* 0x000e220000000a00 */
[----:B------:R-:W-:-:S02]  /*1540*/  ISETP.NE.U32.AND P5, PT, R14, 0x1, PT ;  /* 0x000000010e00780c */ /* 0x000fc40003fa5070 */
[----:B------:R-:W-:-:S04]  /*1550*/  LEA.HI R8, R8, R7, RZ, 0x6 ;  /* 0x0000000708087211 */ /* 0x000fc800078f30ff */
[----:B------:R-:W-:-:S05]  /*1560*/  LOP3.LUT R8, R8, 0x7fffffc0, RZ, 0xc0, !PT ;  /* 0x7fffffc008087812 */ /* 0x000fca00078ec0ff */
[----:B------:R-:W-:Y:S02]  /*1570*/  IMAD.IADD R8, R7, 0x1, -R8 ;  /* 0x0000000107087824 */ /* 0x000fe400078e0a08 */
[----:B------:R-:W-:Y:S02]  /*1580*/  @P5 IMAD.MOV.U32 R16, RZ, RZ, 0x37cbac00 ;  /* 0x37cbac00ff105424 */ /* 0x000fe400078e00ff */
[----:B------:R-:W-:-:S04]  /*1590*/  IMAD.SHL.U32 R14, R8, 0x2, RZ ;  /* 0x00000002080e7824 */ /* 0x000fc800078e00ff */
[----:B------:R-:W-:-:S04]  /*15a0*/  IMAD.IADD R7, R11, 0x1, R14 ;  /* 0x000000010b077824 */ /* 0x000fc800078e020e */
[----:B0-----:R-:W-:-:S04]  /*15b0*/  IMAD.WIDE R4, R7, 0x4, R4 ;  /* 0x0000000407047825 */ /* 0x001fc800078e0204 */
[----:B------:R-:W-:Y:S01]  /*15c0*/  IMAD.MOV.U32 R7, RZ, RZ, -0x46b2bead ;  /* 0xb94d4153ff077424 */ /* 0x000fe200078e00ff */
[----:B------:R-:W2:Y:S01]  /*15d0*/  @P4 LDG.E.EL R19, desc[UR4][R4.64] ;  /* 0x0000000404134981 */ /* 0x000ea2000c2e1900 */
[----:B------:R-:W-:Y:S02]  /*15e0*/  IMAD.MOV.U32 R8, RZ, RZ, 0x3c0885e4 ;  /* 0x3c0885e4ff087424 */ /* 0x000fe400078e00ff */
[C---:B------:R-:W-:Y:S01]  /*15f0*/  @P5 FFMA.FTZ R7, R17.reuse, R16, -0.0013887860113754868507 ;  /* 0xbab607ed11075423 */ /* 0x040fe20000010010 */
[----:B------:R-:W-:Y:S01]  /*1600*/  VIADD R12, R12, 0xffffff80 ;  /* 0xffffff800c0c7836 */ /* 0x000fe20000000000 */
[----:B------:R-:W-:Y:S01]  /*1610*/  IADD3 R16, R3, 0x1, RZ ;  /* 0x0000000103107810 */ /* 0x000fe20007ffe0ff */
[----:B------:R-:W-:Y:S01]  /*1620*/  @P5 IMAD.MOV.U32 R8, RZ, RZ, 0x3d2aaabb ;  /* 0x3d2aaabbff085424 */ /* 0x000fe200078e00ff */
[----:B------:R-:W-:Y:S01]  /*1630*/  FSEL R3, R6, 1, !P5 ;  /* 0x3f80000006037808 */ /* 0x000fe20006800000 */
[----:B------:R-:W-:Y:S01]  /*1640*/  IMAD.MOV.U32 R13, RZ, RZ, -0x41d55558 ;  /* 0xbe2aaaa8ff0d7424 */ /* 0x000fe200078e00ff */
[----:B------:R-:W-:Y:S01]  /*1650*/  LEA.HI R6, R12, R12, RZ, 0x1 ;  /* 0x0000000c0c067211 */ /* 0x000fe200078f08ff */
[----:B------:R-:W-:Y:S01]  /*1660*/  @P5 IMAD.MOV.U32 R13, RZ, RZ, -0x41000001 ;  /* 0xbeffffffff0d5424 */ /* 0x000fe200078e00ff */
[----:B------:R-:W-:Y:S01]  /*1670*/  LOP3.LUT P5, RZ, R16, 0x2, RZ, 0xc0, !PT ;  /* 0x0000000210ff7812 */ /* 0x000fe200078ac0ff */
[C---:B------:R-:W-:Y:S01]  /*1680*/  FFMA.FTZ R8, R17.reuse, R7, R8 ;  /* 0x0000000711087223 */ /* 0x040fe20000010008 */
[----:B------:R-:W-:Y:S01]  /*1690*/  FFMA.FTZ R16, R17, R3, RZ ;  /* 0x0000000311107223 */ /* 0x000fe200000100ff */
[----:B------:R-:W-:-:S02]  /*16a0*/  LOP3.LUT R7, R6, 0xfffffffe, RZ, 0xc0, !PT ;  /* 0xfffffffe06077812 */ /* 0x000fc400078ec0ff */
[----:B------:R-:W-:Y:S01]  /*16b0*/  FFMA.FTZ R8, R17, R8, R13 ;  /* 0x0000000811087223 */ /* 0x000fe2000001000d */
[----:B------:R-:W-:-:S03]  /*16c0*/  IMAD.MOV.U32 R17, RZ, RZ, RZ ;  /* 0x000000ffff117224 */ /* 0x000fc600078e00ff */
[----:B------:R-:W-:Y:S01]  /*16d0*/  FFMA.FTZ R3, R16, R8, R3 ;  /* 0x0000000810037223 */ /* 0x000fe20000010003 */
[----:B------:R-:W-:-:S03]  /*16e0*/  IMAD.IADD R16, R12, 0x1, -R7 ;  /* 0x000000010c107824 */ /* 0x000fc600078e0a07 */
[----:B------:R-:W-:Y:S02]  /*16f0*/  @P5 FFMA.FTZ R3, R3, -1, RZ ;  /* 0xbf80000003035823 */ /* 0x000fe400000100ff */
[----:B------:R-:W-:-:S13]  /*1700*/  ISETP.LT.AND P5, PT, R16, 0x1, P4 ;  /* 0x000000011000780c */ /* 0x000fda00027a1270 */
[----:B------:R0:W3:Y:S01]  /*1710*/  @P5 LDG.E.EL R17, desc[UR4][R4.64] ;  /* 0x0000000404115981 */ /* 0x0000e2000c2e1900 */
[----:B------:R-:W-:Y:S01]  /*1720*/  ISETP.GE.AND P6, PT, R16, 0x1, PT ;  /* 0x000000011000780c */ /* 0x000fe20003fc6270 */
[----:B------:R-:W-:Y:S03]  /*1730*/  BSSY B0, `(.L_x_11) ;  /* 0x0000049000007945 */ /* 0x000fe60003800000 */
[----:B0-----:R-:W-:Y:S02]  /*1740*/  P2R R4, PR, RZ, 0x40 ;  /* 0x00000040ff047803 */ /* 0x001fe40000000000 */
[----:B--2---:R-:W-:-:S05]  /*1750*/  SEL R19, R19, RZ, P4 ;  /* 0x000000ff13137207 */ /* 0x004fca0002000000 */
[C---:B------:R-:W-:Y:S01]  /*1760*/  FMUL R7, R19.reuse, 0.63661974668502807617 ;  /* 0x3f22f98313077820 */ /* 0x040fe20000400000 */
[----:B------:R-:W-:-:S05]  /*1770*/  FADD.FTZ R8, |R19|, -RZ ;  /* 0x800000ff13087221 */ /* 0x000fca0000010200 */
[----:B------:R-:W0:Y:S01]  /*1780*/  F2I.FTZ.NTZ R7, R7 ;  /* 0x0000000700077305 */ /* 0x000e220000213100 */
[----:B------:R-:W-:Y:S02]  /*1790*/  FSETP.GE.AND P6, PT, R8, 105615, PT ;  /* 0x47ce47800800780b */ /* 0x000fe40003fc6000 */
[----:B0-----:R-:W-:-:S05]  /*17a0*/  I2FP.F32.S32 R6, R7 ;  /* 0x0000000700067245 */ /* 0x001fca0000201400 */
[----:B------:R-:W-:-:S04]  /*17b0*/  FFMA.FTZ R13, R6, -1.5707962512969970703, R19 ;  /* 0xbfc90fda060d7823 */ /* 0x000fc80000010013 */
[----:B------:R-:W-:Y:S01]  /*17c0*/  FFMA.FTZ R13, R6, -7.5497894158615963534e-08, R13 ;  /* 0xb3a22168060d7823 */ /* 0x000fe2000001000d */
[----:B---3--:R-:W-:-:S03]  /*17d0*/  SEL R17, R17, RZ, P5 ;  /* 0x000000ff11117207 */ /* 0x008fc60002800000 */
        /* <DEDUP_REMOVED lines=17> */
.L_x_13:
[----:B------:R-:W-:-:S04]  /*18f0*/  IADD3 R12, P6, R8, UR6, RZ ;  /* 0x00000006080c7c10 */ /* 0x000fc8000ffde0ff */
[----:B------:R-:W-:Y:S02]  /*1900*/  IADD3.X R13, R22, UR7, RZ, P6, !PT ;  /* 0x00000007160d7c10 */ /* 0x000fe4000b7fe4ff */
[----:B------:R-:W-:-:S03]  /*1910*/  IADD3 R8, P6, R8, 0x4, RZ ;  /* 0x0000000408087810 */ /* 0x000fc60007fde0ff */
[----:B------:R0:W2:Y:S02]  /*1920*/  LDG.E.CONSTANT R21, desc[UR4][R12.64] ;  /* 0x000000040c157981 */ /* 0x0000a4000c1e9900 */
[----:B------:R-:W-:Y:S01]  /*1930*/  IMAD.X R22, RZ, RZ, R22, P6 ;  /* 0x000000ffff167224 */ /* 0x000fe200030e0616 */
[----:B------:R-:W-:-:S04]  /*1940*/  ISETP.NE.U32.AND P6, PT, R8, 0x18, PT ;  /* 0x000000180800780c */ /* 0x000fc80003fc5070 */
[----:B------:R-:W-:Y:S01]  /*1950*/  ISETP.NE.AND.EX P6, PT, R22, RZ, PT, P6 ;  /* 0x000000ff1600720c */ /* 0x000fe20003fc5360 */
[----:B0-----:R-:W-:Y:S02]  /*1960*/  IMAD.MOV.U32 R12, RZ, RZ, R4 ;  /* 0x000000ffff0c7224 */ /* 0x001fe400078e0004 */
[----:B------:R-:W-:Y:S02]  /*1970*/  IMAD.MOV.U32 R13, RZ, RZ, RZ ;  /* 0x000000ffff0d7224 */ /* 0x000fe400078e00ff */
[----:B--2---:R-:W-:-:S04]  /*1980*/  IMAD.WIDE.U32 R20, R7, R21, R12 ;  /* 0x0000001507147225 */ /* 0x004fc800078e000c */
[----:B------:R-:W-:Y:S01]  /*1990*/  IMAD.MOV.U32 R4, RZ, RZ, R21 ;  /* 0x000000ffff047224 */ /* 0x000fe200078e0015 */
[----:B------:R0:W-:Y:S02]  /*19a0*/  STL [R5], R20 ;  /* 0x0000001405007387 */ /* 0x0001e40000100800 */
[----:B0-----:R-:W-:Y:S01]  /*19b0*/  VIADD R5, R5, 0x4 ;  /* 0x0000000405057836 */ /* 0x001fe20000000000 */
[----:B------:R-:W-:Y:S06]  /*19c0*/  @P6 BRA `(.L_x_13) ;  /* 0xfffffffc00c86947 */ /* 0x000fec000383ffff */
        /* <DEDUP_REMOVED lines=10> */
[-C--:B----4-:R-:W-:Y:S02]  /*1a70*/  @P6 SHF.R.U32.HI R13, RZ, R7.reuse, R12 ;  /* 0x00000007ff0d6219 */ /* 0x090fe4000001160c */
[----:B---3--:R-:W-:Y:S02]  /*1a80*/  @P6 SHF.R.U32.HI R7, RZ, R7, R6 ;  /* 0x00000007ff076219 */ /* 0x008fe40000011606 */
[----:B------:R-:W-:-:S03]  /*1a90*/  @P6 SHF.L.U32 R12, R6, R18, RZ ;  /* 0x00000012060c6219 */ /* 0x000fc600000006ff */
[----:B------:R-:W-:Y:S02]  /*1aa0*/  @P6 IMAD.IADD R5, R8, 0x1, R7 ;  /* 0x0000000108056824 */ /* 0x000fe400078e0207 */
[----:B------:R-:W-:Y:S01]  /*1ab0*/  @P6 IMAD.IADD R6, R12, 0x1, R13 ;  /* 0x000000010c066824 */ /* 0x000fe200078e020d */
[----:B------:R-:W-:Y:S02]  /*1ac0*/  ISETP.GE.AND P6, PT, R19, RZ, PT ;  /* 0x000000ff1300720c */ /* 0x000fe40003fc6270 */
[--C-:B------:R-:W-:Y:S02]  /*1ad0*/  SHF.R.U32.HI R7, RZ, 0x1e, R5.reuse ;  /* 0x0000001eff077819 */ /* 0x100fe40000011605 */
[----:B------:R-:W-:-:S04]  /*1ae0*/  SHF.L.W.U32.HI R8, R6, 0x2, R5 ;  /* 0x0000000206087819 */ /* 0x000fc80000010e05 */
[----:B------:R-:W-:-:S05]  /*1af0*/  LEA.HI R7, R8, R7, RZ, 0x1 ;  /* 0x0000000708077211 */ /* 0x000fca00078f08ff */
[----:B0-----:R-:W-:Y:S01]  /*1b00*/  IMAD.MOV R4, RZ, RZ, -R7 ;  /* 0x000000ffff047224 */ /* 0x001fe200078e0a07 */
[----:B------:R-:W-:-:S04]  /*1b10*/  SHF.R.S32.HI R5, RZ, 0x1f, R8 ;  /* 0x0000001fff057819 */ /* 0x000fc80000011408 */
[----:B------:R-:W-:Y:S01]  /*1b20*/  @!P6 MOV R7, R4 ;  /* 0x000000040007e202 */ /* 0x000fe20000000f00 */
[----:B------:R-:W-:-:S05]  /*1b30*/  IMAD.SHL.U32 R4, R6, 0x4, RZ ;  /* 0x0000000406047824 */ /* 0x000fca00078e00ff */
[C---:B------:R-:W-:Y:S02]  /*1b40*/  LOP3.LUT R4, R5.reuse, R4, RZ, 0x3c, !PT ;  /* 0x0000000405047212 */ /* 0x040fe400078e3cff */
[----:B------:R-:W-:-:S06]  /*1b50*/  LOP3.LUT R5, R5, R8, RZ, 0x3c, !PT ;  /* 0x0000000805057212 */ /* 0x000fcc00078e3cff */
[----:B------:R-:W0:Y:S02]  /*1b60*/  I2F.F64.S64 R4, R4 ;  /* 0x0000000400047312 */ /* 0x000e240000301c00 */
[----:B0-----:R-:W-:Y:S01]  /*1b70*/  DMUL R12, R4, UR6 ;  /* 0x00000006040c7c28 */ /* 0x001fe20008000000 */
[----:B------:R-:W-:-:S09]  /*1b80*/  LOP3.LUT R8, R8, R19, RZ, 0x3c, !PT ;  /* 0x0000001308087212 */ /* 0x000fd200078e3cff */
[----:B------:R-:W0:Y:S01]  /*1b90*/  F2F.F32.F64 R12, R12 ;  /* 0x0000000c000c7310 */ /* 0x000e220000301000 */
[----:B------:R-:W-:-:S04]  /*1ba0*/  ISETP.GE.AND P6, PT, R8, RZ, PT ;  /* 0x000000ff0800720c */ /* 0x000fc80003fc6270 */
[----:B0-----:R-:W-:-:S09]  /*1bb0*/  FSEL R6, -R12, R12, !P6 ;  /* 0x0000000c0c067208 */ /* 0x001fd20007000100 */
.L_x_12:
[----:B------:R-:W-:Y:S05]  /*1bc0*/  BSYNC B0 ;  /* 0x0000000000007941 */ /* 0x000fea0003800000 */
.L_x_11:
[----:B------:R-:W-:Y:S01]  /*1bd0*/  LOP3.LUT R5, R7, 0x1, RZ, 0xc0, !PT ;  /* 0x0000000107057812 */ /* 0x000fe200078ec0ff */
[----:B------:R-:W-:Y:S01]  /*1be0*/  FMUL.FTZ R12, R6, R6 ;  /* 0x00000006060c7220 */ /* 0x000fe20000410000 */
[----:B------:R-:W-:Y:S01]  /*1bf0*/  IMAD.MOV.U32 R4, RZ, RZ, -0x46b2bead ;  /* 0xb94d4153ff047424 */ /* 0x000fe200078e00ff */
[----:B------:R-:W-:Y:S01]  /*1c00*/  BSSY B0, `(.L_x_14) ;  /* 0x0000054000007945 */ /* 0x000fe20003800000 */
[----:B------:R-:W-:Y:S01]  /*1c10*/  ISETP.NE.U32.AND P6, PT, R5, 0x1, PT ;  /* 0x000000010500780c */ /* 0x000fe20003fc5070 */
[----:B------:R-:W-:Y:S02]  /*1c20*/  IMAD.MOV.U32 R13, RZ, RZ, 0x3c0885e4 ;  /* 0x3c0885e4ff0d7424 */ /* 0x000fe400078e00ff */
[----:B------:R-:W-:-:S10]  /*1c30*/  IMAD.MOV.U32 R8, RZ, RZ, -0x41d55558 ;  /* 0xbe2aaaa8ff087424 */ /* 0x000fd400078e00ff */
[----:B------:R-:W-:Y:S02]  /*1c40*/  @!P6 IMAD.MOV.U32 R5, RZ, RZ, 0x37cbac00 ;  /* 0x37cbac00ff05e424 */ /* 0x000fe400078e00ff */
[----:B------:R-:W-:Y:S02]  /*1c50*/  @!P6 IMAD.MOV.U32 R13, RZ, RZ, 0x3d2aaabb ;  /* 0x3d2aaabbff0de424 */ /* 0x000fe400078e00ff */
[----:B------:R-:W-:Y:S01]  /*1c60*/  @!P6 FFMA.FTZ R4, R12, R5, -0.0013887860113754868507 ;  /* 0xbab607ed0c04e423 */ /* 0x000fe20000010005 */
[----:B------:R-:W-:Y:S01]  /*1c70*/  FSEL R5, R6, 1, P6 ;  /* 0x3f80000006057808 */ /* 0x000fe20003000000 */
[----:B------:R-:W-:Y:S01]  /*1c80*/  FMUL R6, R17, 0.63661974668502807617 ;  /* 0x3f22f98311067820 */ /* 0x000fe20000400000 */
[----:B------:R-:W-:Y:S02]  /*1c90*/  @!P6 IMAD.MOV.U32 R8, RZ, RZ, -0x41000001 ;  /* 0xbeffffffff08e424 */ /* 0x000fe400078e00ff */
[C---:B------:R-:W-:Y:S01]  /*1ca0*/  FFMA.FTZ R13, R12.reuse, R4, R13 ;  /* 0x000000040c0d7223 */ /* 0x040fe2000001000d */
[----:B------:R-:W-:Y:S01]  /*1cb0*/  LOP3.LUT P6, RZ, R7, 0x2, RZ, 0xc0, !PT ;  /* 0x0000000207ff7812 */ /* 0x000fe200078cc0ff */
[C---:B------:R-:W-:Y:S01]  /*1cc0*/  FFMA.FTZ R4, R12.reuse, R5, RZ ;  /* 0x000000050c047223 */ /* 0x040fe200000100ff */
[----:B------:R-:W0:Y:S01]  /*1cd0*/  F2I.FTZ.NTZ R6, R6 ;  /* 0x0000000600067305 */ /* 0x000e220000213100 */
[----:B------:R-:W-:-:S04]  /*1ce0*/  FFMA.FTZ R8, R12, R13, R8 ;  /* 0x0000000d0c087223 */ /* 0x000fc80000010008 */
[----:B------:R-:W-:Y:S01]  /*1cf0*/  FFMA.FTZ R5, R4, R8, R5 ;  /* 0x0000000804057223 */ /* 0x000fe20000010005 */
[----:B------:R-:W-:-:S05]  /*1d00*/  FADD.FTZ R8, |R17|, -RZ ;  /* 0x800000ff11087221 */ /* 0x000fca0000010200 */
[----:B------:R-:W-:Y:S01]  /*1d10*/  @P6 FFMA.FTZ R5, R5, -1, RZ ;  /* 0xbf80000005056823 */ /* 0x000fe200000100ff */
[----:B------:R-:W-:Y:S02]  /*1d20*/  FSETP.GE.AND P6, PT, R8, 105615, PT ;  /* 0x47ce47800800780b */ /* 0x000fe40003fc6000 */
[----:B0-----:R-:W-:-:S05]  /*1d30*/  I2FP.F32.S32 R4, R6 ;  /* 0x0000000600047245 */ /* 0x001fca0000201400 */
[----:B------:R-:W-:-:S04]  /*1d40*/  FFMA.FTZ R7, R4, -1.5707962512969970703, R17 ;  /* 0xbfc90fda04077823 */ /* 0x000fc80000010011 */
        /* <DEDUP_REMOVED lines=18> */
.L_x_16:
        /* <DEDUP_REMOVED lines=28> */
[----:B------:R-:W-:Y:S01]  /*2030*/  @P6 IMAD.IADD R7, R8, 0x1, R19 ;  /* 0x0000000108076824 */ /* 0x000fe200078e0213 */
[----:B------:R-:W-:Y:S02]  /*2040*/  ISETP.GE.AND P6, PT, R17, RZ, PT ;  /* 0x000000ff1100720c */ /* 0x000fe40003fc6270 */
[--C-:B0-----:R-:W-:Y:S02]  /*2050*/  SHF.R.U32.HI R4, RZ, 0x1e, R6.reuse ;  /* 0x0000001eff047819 */ /* 0x101fe40000011606 */
[----:B------:R-:W-:-:S04]  /*2060*/  SHF.L.W.U32.HI R8, R7, 0x2, R6 ;  /* 0x0000000207087819 */ /* 0x000fc80000010e06 */
[----:B------:R-:W-:-:S04]  /*2070*/  LEA.HI R6, R8, R4, RZ, 0x1 ;  /* 0x0000000408067211 */ /* 0x000fc800078f08ff */
[----:B------:R-:W-:Y:S01]  /*2080*/  IADD3 R4, -R6, RZ, RZ ;  /* 0x000000ff06047210 */ /* 0x000fe20007ffe1ff */
[----:B------:R-:W-:-:S04]  /*2090*/  IMAD.SHL.U32 R7, R7, 0x4, RZ ;  /* 0x0000000407077824 */ /* 0x000fc800078e00ff */
[----:B------:R-:W-:Y:S01]  /*20a0*/  @!P6 IMAD.MOV.U32 R6, RZ, RZ, R4 ;  /* 0x000000ffff06e224 */ /* 0x000fe200078e0004 */
[----:B------:R-:W-:-:S04]  /*20b0*/  SHF.R.S32.HI R4, RZ, 0x1f, R8 ;  /* 0x0000001fff047819 */ /* 0x000fc80000011408 */
        /* <DEDUP_REMOVED lines=8> */
.L_x_15:
[----:B------:R-:W-:Y:S05]  /*2140*/  BSYNC B0 ;  /* 0x0000000000007941 */ /* 0x000fea0003800000 */
.L_x_14:
[----:B------:R-:W-:Y:S01]  /*2150*/  IADD3 R11, P6, R11, R14, RZ ;  /* 0x0000000e0b0b7210 */ /* 0x000fe20007fde0ff */
[----:B------:R-:W-:Y:S01]  /*2160*/  ULDC.64 UR6, c[0x0][0x218] ;  /* 0x0000860000067ab9 */ /* 0x000fe20000000a00 */
[----:B------:R-:W-:Y:S01]  /*2170*/  IMAD.MOV.U32 R7, RZ, RZ, -0x46b2bead ;  /* 0xb94d4153ff077424 */ /* 0x000fe200078e00ff */
[----:B------:R-:W-:Y:S01]  /*2180*/  ISETP.GT.AND P4, PT, R16, RZ, P4 ;  /* 0x000000ff1000720c */ /* 0x000fe20002784270 */
[----:B------:R-:W-:Y:S01]  /*2190*/  IMAD.MOV.U32 R8, RZ, RZ, 0x3c0885e4 ;  /* 0x3c0885e4ff087424 */ /* 0x000fe200078e00ff */
[----:B------:R-:W-:Y:S01]  /*21a0*/  LEA.HI.X.SX32 R14, R14, R15, 0x1, P6 ;  /* 0x0000000f0e0e7211 */ /* 0x000fe200030f0eff */
[----:B------:R-:W-:Y:S01]  /*21b0*/  FMUL.FTZ R15, R4, R4 ;  /* 0x00000004040f7220 */ /* 0x000fe20000410000 */
[----:B------:R-:W-:-:S04]  /*21c0*/  LEA R12, P6, R11, UR6, 0x2 ;  /* 0x000000060b0c7c11 */ /* 0x000fc8000f8c10ff */
[----:B------:R-:W-:Y:S02]  /*21d0*/  LEA.HI.X R13, R11, UR7, R14, 0x2, P6 ;  /* 0x000000070b0d7c11 */ /* 0x000fe4000b0f140e */
[----:B------:R-:W-:-:S04]  /*21e0*/  LOP3.LUT R11, R6, 0x1, RZ, 0xc0, !PT ;  /* 0x00000001060b7812 */ /* 0x000fc800078ec0ff */
[----:B------:R-:W-:Y:S01]  /*21f0*/  ISETP.NE.U32.AND P6, PT, R11, 0x1, PT ;  /* 0x000000010b00780c */ /* 0x000fe20003fc5070 */
[----:B------:R-:W-:-:S03]  /*2200*/  IMAD.MOV.U32 R11, RZ, RZ, -0x41d55558 ;  /* 0xbe2aaaa8ff0b7424 */ /* 0x000fc600078e00ff */
[----:B------:R-:W-:-:S09]  /*2210*/  FSEL R4, R4, 1, P6 ;  /* 0x3f80000004047808 */ /* 0x000fd20003000000 */
[----:B------:R-:W-:Y:S02]  /*2220*/  @!P6 IMAD.MOV.U32 R14, RZ, RZ, 0x37cbac00 ;  /* 0x37cbac00ff0ee424 */ /* 0x000fe400078e00ff */
[----:B------:R-:W-:Y:S02]  /*2230*/  @!P6 IMAD.MOV.U32 R8, RZ, RZ, 0x3d2aaabb ;  /* 0x3d2aaabbff08e424 */ /* 0x000fe400078e00ff */
[C---:B------:R-:W-:Y:S01]  /*2240*/  @!P6 FFMA.FTZ R7, R15.reuse, R14, -0.0013887860113754868507 ;  /* 0xbab607ed0f07e423 */ /* 0x040fe2000001000e */
[----:B------:R-:W-:Y:S01]  /*2250*/  @!P6 IMAD.MOV.U32 R11, RZ, RZ, -0x41000001 ;  /* 0xbeffffffff0be424 */ /* 0x000fe200078e00ff */
[----:B------:R-:W-:Y:S02]  /*2260*/  LOP3.LUT P6, RZ, R6, 0x2, RZ, 0xc0, !PT ;  /* 0x0000000206ff7812 */ /* 0x000fe400078cc0ff */
[C---:B------:R-:W-:Y:S01]  /*2270*/  FFMA.FTZ R8, R15.reuse, R7, R8 ;  /* 0x000000070f087223 */ /* 0x040fe20000010008 */
[----:B------:R-:W-:-:S03]  /*2280*/  FFMA.FTZ R7, R15, R4, RZ ;  /* 0x000000040f077223 */ /* 0x000fc600000100ff */
[----:B------:R-:W-:Y:S01]  /*2290*/  FFMA.FTZ R11, R15, R8, R11 ;  /* 0x000000080f0b7223 */ /* 0x000fe2000001000b */
[----:B------:R-:W-:-:S03]  /*22a0*/  IMAD.MOV.U32 R15, RZ, RZ, RZ ;  /* 0x000000ffff0f7224 */ /* 0x000fc600078e00ff */
[----:B------:R-:W-:-:S03]  /*22b0*/  FFMA.FTZ R4, R7, R11, R4 ;  /* 0x0000000b07047223 */ /* 0x000fc60000010004 */
[----:B------:R-:W2:Y:S01]  /*22c0*/  @P4 LDG.E.EL R15, desc[UR4][R12.64+0x4] ;  /* 0x000004040c0f4981 */ /* 0x000ea2000c2e1900 */
[----:B------:R-:W-:Y:S01]  /*22d0*/  @P6 FFMA.FTZ R4, R4, -1, RZ ;  /* 0xbf80000004046823 */ /* 0x000fe200000100ff */
[----:B--2---:R-:W-:Y:S01]  /*22e0*/  SEL R15, R15, RZ, P4 ;  /* 0x000000ff0f0f7207 */ /* 0x004fe20002000000 */
[----:B------:R-:W-:Y:S06]  /*22f0*/  @P3 BRA `(.L_x_17) ;  /* 0x0000000000503947 */ /* 0x000fec0003800000 */
[----:B------:R-:W-:Y:S01]  /*2300*/  IMAD.MOV.U32 R6, RZ, RZ, RZ ;  /* 0x000000ffff067224 */ /* 0x000fe200078e00ff */
[----:B------:R-:W-:Y:S01]  /*2310*/  ULDC.64 UR6, c[0x4][0x8] ;  /* 0x0100020000067ab9 */ /* 0x000fe20000000a00 */
[----:B------:R-:W-:Y:S02]  /*2320*/  IMAD.MOV.U32 R8, RZ, RZ, RZ ;  /* 0x000000ffff087224 */ /* 0x000fe400078e00ff */
[----:B------:R-:W-:Y:S02]  /*2330*/  IMAD.MOV.U32 R11, RZ, RZ, RZ ;  /* 0x000000ffff0b7224 */ /* 0x000fe400078e00ff */
[----:B------:R-:W-:-:S07]  /*2340*/  IMAD.MOV.U32 R7, RZ, RZ, R1 ;  /* 0x000000ffff077224 */ /* 0x000fce00078e0001 */
.L_x_18:
[----:B------:R-:W-:-:S04]  /*2350*/  IADD3 R18, P3, R8, UR6, RZ ;  /* 0x0000000608127c10 */ /* 0x000fc8000ff7e0ff */
[----:B------:R-:W-:Y:S02]  /*2360*/  IADD3.X R19, R11, UR7, RZ, P3, !PT ;  /* 0x000000070b137c10 */ /* 0x000fe40009ffe4ff */
[----:B------:R-:W-:-:S04]  /*2370*/  IADD3 R8, P3, R8, 0x4, RZ ;  /* 0x0000000408087810 */ /* 0x000fc80007f7e0ff */
[----:B------:R-:W2:Y:S01]  /*2380*/  LDG.E.CONSTANT R19, desc[UR4][R18.64] ;  /* 0x0000000412137981 */ /* 0x000ea2000c1e9900 */
[----:B------:R-:W-:Y:S01]  /*2390*/  IMAD.X R11, RZ, RZ, R11, P3 ;  /* 0x000000ffff0b7224 */ /* 0x000fe200018e060b */
[----:B------:R-:W-:-:S04]  /*23a0*/  ISETP.NE.U32.AND P3, PT, R8, 0x18, PT ;  /* 0x000000180800780c */ /* 0x000fc80003f65070 */
[----:B------:R-:W-:Y:S01]  /*23b0*/  ISETP.NE.AND.EX P3, PT, R11, RZ, PT, P3 ;  /* 0x000000ff0b00720c */ /* 0x000fe20003f65330 */
[----:B------:R-:W-:Y:S02]  /*23c0*/  IMAD.MOV.U32 R12, RZ, RZ, R6 ;  /* 0x000000ffff0c7224 */ /* 0x000fe400078e0006 */
[----:B------:R-:W-:Y:S02]  /*23d0*/  IMAD.MOV.U32 R13, RZ, RZ, RZ ;  /* 0x000000ffff0d7224 */ /* 0x000fe400078e00ff */
[----:B--2---:R-:W-:-:S04]  /*23e0*/  IMAD.WIDE.U32 R12, R19, -0x80000000, R12 ;  /* 0x80000000130c7825 */ /* 0x004fc800078e000c */
[----:B------:R-:W-:Y:S01]  /*23f0*/  IMAD.MOV.U32 R6, RZ, RZ, R13 ;  /* 0x000000ffff067224 */ /* 0x000fe200078e000d */
[----:B------:R0:W-:Y:S02]  /*2400*/  STL [R7], R12 ;  /* 0x0000000c07007387 */ /* 0x0001e40000100800 */
[----:B0-----:R-:W-:Y:S01]  /*2410*/  VIADD R7, R7, 0x4 ;  /* 0x0000000407077836 */ /* 0x001fe20000000000 */
[----:B------:R-:W-:Y:S06]  /*2420*/  @P3 BRA `(.L_x_18) ;  /* 0xfffffffc00c83947 */ /* 0x000fec000383ffff */
[----:B------:R0:W-:Y:S02]  /*2430*/  STL [R1+0x18], R6 ;  /* 0x0000180601007387 */ /* 0x0001e40000100800 */
.L_x_17:
[C---:B0-----:R-:W-:Y:S01]  /*2440*/  FMUL R6, R15.reuse, 0.63661974668502807617 ;  /* 0x3f22f9830f067820 */ /* 0x041fe20000400000 */
[----:B------:R-:W-:Y:S01]  /*2450*/  FADD.FTZ R11, |R15|, -RZ ;  /* 0x800000ff0f0b7221 */ /* 0x000fe20000010200 */
[----:B------:R-:W-:Y:S04]  /*2460*/  BSSY B0, `(.L_x_19) ;  /* 0x0000044000007945 */ /* 0x000fe80003800000 */
[----:B------:R-:W0:Y:S01]  /*2470*/  F2I.FTZ.NTZ R6, R6 ;  /* 0x0000000600067305 */ /* 0x000e220000213100 */
        /* <DEDUP_REMOVED lines=12> */
[----:B------:R-:W-:Y:S01]  /*2540*/  MOV R17, RZ ;  /* 0x000000ff00117202 */ /* 0x000fe20000000f00 */
        /* <DEDUP_REMOVED lines=8> */
.L_x_21:
        /* <DEDUP_REMOVED lines=28> */
[----:B------:R-:W-:Y:S01]  /*2790*/  @P3 IMAD.IADD R7, R12, 0x1, R11 ;  /* 0x000000010c073824 */ /* 0x000fe200078e020b */
[----:B------:R-:W-:-:S04]  /*27a0*/  ISETP.GE.AND P3, PT, R15, RZ, PT ;  /* 0x000000ff0f00720c */ /* 0x000fc80003f66270 */
[--C-:B0-----:R-:W-:Y:S02]  /*27b0*/  SHF.R.U32.HI R6, RZ, 0x1e, R7.reuse ;  /* 0x0000001eff067819 */ /* 0x101fe40000011607 */
[----:B------:R-:W-:-:S04]  /*27c0*/  SHF.L.W.U32.HI R7, R8, 0x2, R7 ;  /* 0x0000000208077819 */ /* 0x000fc80000010e07 */
[----:B------:R-:W-:Y:S01]  /*27d0*/  LEA.HI R6, R7, R6, RZ, 0x1 ;  /* 0x0000000607067211 */ /* 0x000fe200078f08ff */
[----:B------:R-:W-:-:S04]  /*27e0*/  IMAD.SHL.U32 R8, R8, 0x4, RZ ;  /* 0x0000000408087824 */ /* 0x000fc800078e00ff */
[----:B------:R-:W-:-:S04]  /*27f0*/  IMAD.MOV R11, RZ, RZ, -R6 ;  /* 0x000000ffff0b7224 */ /* 0x000fc800078e0a06 */
[----:B------:R-:W-:Y:S01]  /*2800*/  @!P3 IMAD.MOV.U32 R6, RZ, RZ, R11 ;  /* 0x000000ffff06b224 */ /* 0x000fe200078e000b */
[----:B------:R-:W-:-:S04]  /*2810*/  SHF.R.S32.HI R11, RZ, 0x1f, R7 ;  /* 0x0000001fff0b7819 */ /* 0x000fc80000011407 */
[C---:B------:R-:W-:Y:S02]  /*2820*/  LOP3.LUT R18, R11.reuse, R8, RZ, 0x3c, !PT ;  /* 0x000000080b127212 */ /* 0x040fe400078e3cff */
[----:B------:R-:W-:-:S04]  /*2830*/  LOP3.LUT R19, R11, R7, RZ, 0x3c, !PT ;  /* 0x000000070b137212 */ /* 0x000fc800078e3cff */
[----:B------:R-:W0:Y:S02]  /*2840*/  I2F.F64.S64 R12, R18 ;  /* 0x00000012000c7312 */ /* 0x000e240000301c00 */
[----:B0-----:R-:W-:Y:S01]  /*2850*/  DMUL R12, R12, UR6 ;  /* 0x000000060c0c7c28 */ /* 0x001fe20008000000 */
[----:B------:R-:W-:-:S09]  /*2860*/  LOP3.LUT R7, R7, R15, RZ, 0x3c, !PT ;  /* 0x0000000f07077212 */ /* 0x000fd200078e3cff */
[----:B------:R-:W0:Y:S01]  /*2870*/  F2F.F32.F64 R12, R12 ;  /* 0x0000000c000c7310 */ /* 0x000e220000301000 */
[----:B------:R-:W-:-:S04]  /*2880*/  ISETP.GE.AND P3, PT, R7, RZ, PT ;  /* 0x000000ff0700720c */ /* 0x000fc80003f66270 */
[----:B0-----:R-:W-:-:S09]  /*2890*/  FSEL R8, -R12, R12, !P3 ;  /* 0x0000000c0c087208 */ /* 0x001fd20005800100 */
.L_x_20:
[----:B------:R-:W-:Y:S05]  /*28a0*/  BSYNC B0 ;  /* 0x0000000000007941 */ /* 0x000fea0003800000 */
.L_x_19:
[----:B------:R-:W-:Y:S01]  /*28b0*/  LOP3.LUT R7, R6, 0x1, RZ, 0xc0, !PT ;  /* 0x0000000106077812 */ /* 0x000fe200078ec0ff */
[----:B------:R-:W-:Y:S01]  /*28c0*/  FMUL.FTZ R17, R8, R8 ;  /* 0x0000000808117220 */ /* 0x000fe20000410000 */
[----:B------:R-:W-:Y:S01]  /*28d0*/  FSEL R14, R2, RZ, P1 ;  /* 0x000000ff020e7208 */ /* 0x000fe20000800000 */
[----:B------:R-:W-:Y:S01]  /*28e0*/  IMAD.MOV.U32 R11, RZ, RZ, -0x46b2bead ;  /* 0xb94d4153ff0b7424 */ /* 0x000fe200078e00ff */
[----:B------:R-:W-:Y:S01]  /*28f0*/  ISETP.NE.U32.AND P1, PT, R7, 0x1, PT ;  /* 0x000000010700780c */ /* 0x000fe20003f25070 */
[----:B------:R-:W-:Y:S01]  /*2900*/  IMAD.MOV.U32 R12, RZ, RZ, 0x3c0885e4 ;  /* 0x3c0885e4ff0c7424 */ /* 0x000fe200078e00ff */
[----:B------:R-:W-:Y:S01]  /*2910*/  ISETP.GE.AND P6, PT, R10, 0x1, PT ;  /* 0x000000010a00780c */ /* 0x000fe20003fc6270 */
[----:B------:R-:W-:Y:S01]  /*2920*/  VIADD R15, R6, 0x1 ;  /* 0x00000001060f7836 */ /* 0x000fe20000000000 */
[----:B------:R-:W-:Y:S01]  /*2930*/  ISETP.GE.AND P3, PT, R16, 0x1, PT ;  /* 0x000000011000780c */ /* 0x000fe20003f66270 */
[----:B------:R-:W-:Y:S01]  /*2940*/  IMAD.MOV.U32 R13, RZ, RZ, -0x41d55558 ;  /* 0xbe2aaaa8ff0d7424 */ /* 0x000fe200078e00ff */
[----:B------:R-:W0:Y:S01]  /*2950*/  LDC.64 R6, c[0x0][0x220] ;  /* 0x00008800ff067b82 */ /* 0x000e220000000a00 */
[----:B------:R-:W-:-:S06]  /*2960*/  FSEL R10, R0, R5, !P0 ;  /* 0x00000005000a7208 */ /* 0x000fcc0004000000 */
[----:B------:R-:W-:Y:S02]  /*2970*/  @P1 IMAD.MOV.U32 R2, RZ, RZ, 0x37cbac00 ;  /* 0x37cbac00ff021424 */ /* 0x000fe400078e00ff */
[----:B------:R-:W-:Y:S01]  /*2980*/  @P1 IMAD.MOV.U32 R12, RZ, RZ, 0x3d2aaabb ;  /* 0x3d2aaabbff0c1424 */ /* 0x000fe200078e00ff */
[----:B------:R-:W-:Y:S01]  /*2990*/  @P6 FSEL R14, R3, RZ, P2 ;  /* 0x000000ff030e6208 */ /* 0x000fe20001000000 */
[----:B------:R-:W-:Y:S01]  /*29a0*/  @P1 FFMA.FTZ R11, R17, R2, -0.0013887860113754868507 ;  /* 0xbab607ed110b1423 */ /* 0x000fe20000010002 */
[----:B------:R-:W-:Y:S01]  /*29b0*/  FSEL R2, R8, 1, !P1 ;  /* 0x3f80000008027808 */ /* 0x000fe20004800000 */
[----:B------:R-:W-:Y:S01]  /*29c0*/  @P1 IMAD.MOV.U32 R13, RZ, RZ, -0x41000001 ;  /* 0xbeffffffff0d1424 */ /* 0x000fe200078e00ff */
[----:B------:R-:W-:Y:S01]  /*29d0*/  LOP3.LUT P1, RZ, R15, 0x2, RZ, 0xc0, !PT ;  /* 0x000000020fff7812 */ /* 0x000fe2000782c0ff */
[----:B------:R-:W-:Y:S01]  /*29e0*/  FFMA.FTZ R12, R17, R11, R12 ;  /* 0x0000000b110c7223 */ /* 0x000fe2000001000c */
[----:B------:R-:W-:-:S03]  /*29f0*/  FSEL R11, R4, RZ, P5 ;  /* 0x000000ff040b7208 */ /* 0x000fc60002800000 */
[C---:B------:R-:W-:Y:S01]  /*2a00*/  FFMA.FTZ R13, R17.reuse, R12, R13 ;  /* 0x0000000c110d7223 */ /* 0x040fe2000001000d */
[----:B------:R-:W-:-:S04]  /*2a10*/  FFMA.FTZ R17, R17, R2, RZ ;  /* 0x0000000211117223 */ /* 0x000fc800000100ff */
[----:B------:R-:W-:Y:S01]  /*2a20*/  FFMA.FTZ R2, R17, R13, R2 ;  /* 0x0000000d11027223 */ /* 0x000fe20000010002 */
[----:B0-----:R-:W-:-:S04]  /*2a30*/  IMAD.WIDE R6, R9, 0x4, R6 ;  /* 0x0000000409067825 */ /* 0x001fc800078e0206 */
[----:B------:R-:W-:-:S05]  /*2a40*/  @P1 FFMA.FTZ R2, R2, -1, RZ ;  /* 0xbf80000002021823 */ /* 0x000fca00000100ff */
[----:B------:R-:W-:-:S04]  /*2a50*/  @P3 FSEL R11, R2, RZ, P4 ;  /* 0x000000ff020b3208 */ /* 0x000fc80002000000 */
[----:B------:R-:W-:-:S05]  /*2a60*/  FSEL R11, R14, R11, !P0 ;  /* 0x0000000b0e0b7208 */ /* 0x000fca0004000000 */
[----:B------:R-:W-:Y:S01]  /*2a70*/  STG.E.64 desc[UR4][R6.64], R10 ;  /* 0x0000000a06007986 */ /* 0x000fe2000c101b04 */
[----:B------:R-:W-:Y:S05]  /*2a80*/  EXIT ;  /* 0x000000000000794d */ /* 0x000fea0003800000 */
.L_x_22:
[----:B------:R-:W-:-:S00]  /*2a90*/  BRA `(.L_x_22) ;  /* 0xfffffffc00fc7947 */ /* 0x000fc0000383ffff */
[----:B------:R-:W-:-:S00]  /*2aa0*/  NOP ;  /* 0x0000000000007918 */ /* 0x000fc00000000000 */
        /* <DEDUP_REMOVED lines=13> */
.L_x_23:


//--------------------- .nv.global.init           --------------------------
	.section	.nv.global.init,"aw",@progbits
	.align	4
.nv.global.init:
	.type		__cudart_i2opi_f,@object
	.size		__cudart_i2opi_f,(_$_str - __cudart_i2opi_f)
__cudart_i2opi_f:
        /*0000*/ 	.byte	0x41, 0x90, 0x43, 0x3c, 0x99, 0x95, 0x62, 0xdb, 0xc0, 0xdd, 0x34, 0xf5, 0xd1, 0x57, 0x27, 0xfc
        /*0010*/ 	.byte	0x29, 0x15, 0x44, 0x4e, 0x6e, 0x83, 0xf9, 0xa2
	.type		_$_str,@object
	.size		_$_str,(.L_0 - _$_str)
_$_str:
        /*0018*/ 	.byte	0x5f, 0x5f, 0x43, 0x55, 0x44, 0x41, 0x5f, 0x46, 0x54, 0x5a, 0x00
.L_0:


//--------------------- .nv.constant0.triton_poi_fused_cat_2 --------------------------
	.section	.nv.constant0.triton_poi_fused_cat_2,"a",@progbits
	.sectionflags	@""
	.align	4
.nv.constant0.triton_poi_fused_cat_2:
	.zero		556
